	.target	sm_90a

	.elftype	@"ET_EXEC"


//--------------------- .note.nv.tkinfo           --------------------------
	.section	.note.nv.tkinfo,"",@"SHT_NOTE"
	.sectionflags	@"SHF_NOTE_NV_TKINFO"
	.tkinfo
        /*0018*/ 	.word	0x00000002
        /*0030*/ 	.string	""
        /*0030*/ 	.string	"ptxas"
        /*0030*/ 	.string	"Cuda compilation tools, release 13.0, V13.0.88"
        /*0030*/ 	.string	"Build cuda_13.0.r13.0/compiler.36424714_0"
        /*0030*/ 	.string	"-arch sm_90a -m 64 "



//--------------------- .note.nv.cuinfo           --------------------------
	.section	.note.nv.cuinfo,"",@"SHT_NOTE"
	.sectionflags	@"SHF_NOTE_NV_CUINFO"
        /*0018*/ 	.short	0x0002
        /*001a*/ 	.short	0x005a
        /*001c*/ 	.short	0x0082
	.zero		2


//--------------------- .nv.info                  --------------------------
	.section	.nv.info,"",@"SHT_CUDA_INFO"
	.align	4


	//----- nvinfo : EIATTR_REGCOUNT
	.align		4
        /*0000*/ 	.byte	0x04, 0x2f
        /*0002*/ 	.short	(.L_15 - .L_14)
	.align		4
.L_14:
        /*0004*/ 	.word	index@(_ZN7cutlass13device_kernelINS_4gemm6kernel13GemmUniversalIN4cute5tupleIJiiiiEEENS1_10collective13CollectiveMmaINS1_34MainloopSm90TmaGmmaWarpSpecializedILi4ENS5_IJNS4_1CILi1EEESB_SB_EEENS1_32KernelTmaWarpSpecializedPingpongEEENS5_IJNSA_ILi64EEENSA_ILi128EEESG_EEENS_6half_tENS5_IJSB_llEEESI_SJ_NS4_8TiledMMAINS4_8MMA_AtomIJNS4_4SM904GMMA26MMA_64x128x16_F32F16F16_SSILNSN_5MajorE1ELSP_1ELNSN_7ScaleInE1ELSQ_1EEEEEENS4_6LayoutISC_NS5_IJNSA_ILi0EEESU_SU_EEEEENS5_IJNS4_10UnderscoreESX_SX_EEEEENS4_13SM90_TMA_LOADENS4_14ComposedLayoutINS4_7SwizzleILi3ELi4ELi3EEENS4_18smem_ptr_flag_bitsILi16EEENST_INS5_IJSF_NSA_ILi8EEEEEENS5_IJSB_SF_EEEEEEEvNS4_8identityES10_S1A_vS1B_EENS_8epilogue10collective6detail29Sm90TmaWarpSpecializedAdapterINS1E_15DefaultEpilogueISI_NS5_IJlSB_lEEES1I_NS1D_6thread17LinearCombinationISI_Li1EffLNS1J_9ScaleType4KindE0ELNS_15FloatRoundStyleE2ESI_EENS1_15EpilogueDefaultEEEEEvvEEEEvNT_6ParamsE)
        /*0008*/ 	.word	0x000000a8


	//----- nvinfo : EIATTR_FRAME_SIZE
	.align		4
.L_15:
        /*000c*/ 	.byte	0x04, 0x11
        /*000e*/ 	.short	(.L_17 - .L_16)
	.align		4
.L_16:
        /*0010*/ 	.word	index@(_ZN7cutlass13device_kernelINS_4gemm6kernel13GemmUniversalIN4cute5tupleIJiiiiEEENS1_10collective13CollectiveMmaINS1_34MainloopSm90TmaGmmaWarpSpecializedILi4ENS5_IJNS4_1CILi1EEESB_SB_EEENS1_32KernelTmaWarpSpecializedPingpongEEENS5_IJNSA_ILi64EEENSA_ILi128EEESG_EEENS_6half_tENS5_IJSB_llEEESI_SJ_NS4_8TiledMMAINS4_8MMA_AtomIJNS4_4SM904GMMA26MMA_64x128x16_F32F16F16_SSILNSN_5MajorE1ELSP_1ELNSN_7ScaleInE1ELSQ_1EEEEEENS4_6LayoutISC_NS5_IJNSA_ILi0EEESU_SU_EEEEENS5_IJNS4_10UnderscoreESX_SX_EEEEENS4_13SM90_TMA_LOADENS4_14ComposedLayoutINS4_7SwizzleILi3ELi4ELi3EEENS4_18smem_ptr_flag_bitsILi16EEENST_INS5_IJSF_NSA_ILi8EEEEEENS5_IJSB_SF_EEEEEEEvNS4_8identityES10_S1A_vS1B_EENS_8epilogue10collective6detail29Sm90TmaWarpSpecializedAdapterINS1E_15DefaultEpilogueISI_NS5_IJlSB_lEEES1I_NS1D_6thread17LinearCombinationISI_Li1EffLNS1J_9ScaleType4KindE0ELNS_15FloatRoundStyleE2ESI_EENS1_15EpilogueDefaultEEEEEvvEEEEvNT_6ParamsE)
        /*0014*/ 	.word	0x00000000


	//----- nvinfo : EIATTR_MIN_STACK_SIZE
	.align		4
.L_17:
        /*0018*/ 	.byte	0x04, 0x12
        /*001a*/ 	.short	(.L_19 - .L_18)
	.align		4
.L_18:
        /*001c*/ 	.word	index@(_ZN7cutlass13device_kernelINS_4gemm6kernel13GemmUniversalIN4cute5tupleIJiiiiEEENS1_10collective13CollectiveMmaINS1_34MainloopSm90TmaGmmaWarpSpecializedILi4ENS5_IJNS4_1CILi1EEESB_SB_EEENS1_32KernelTmaWarpSpecializedPingpongEEENS5_IJNSA_ILi64EEENSA_ILi128EEESG_EEENS_6half_tENS5_IJSB_llEEESI_SJ_NS4_8TiledMMAINS4_8MMA_AtomIJNS4_4SM904GMMA26MMA_64x128x16_F32F16F16_SSILNSN_5MajorE1ELSP_1ELNSN_7ScaleInE1ELSQ_1EEEEEENS4_6LayoutISC_NS5_IJNSA_ILi0EEESU_SU_EEEEENS5_IJNS4_10UnderscoreESX_SX_EEEEENS4_13SM90_TMA_LOADENS4_14ComposedLayoutINS4_7SwizzleILi3ELi4ELi3EEENS4_18smem_ptr_flag_bitsILi16EEENST_INS5_IJSF_NSA_ILi8EEEEEENS5_IJSB_SF_EEEEEEEvNS4_8identityES10_S1A_vS1B_EENS_8epilogue10collective6detail29Sm90TmaWarpSpecializedAdapterINS1E_15DefaultEpilogueISI_NS5_IJlSB_lEEES1I_NS1D_6thread17LinearCombinationISI_Li1EffLNS1J_9ScaleType4KindE0ELNS_15FloatRoundStyleE2ESI_EENS1_15EpilogueDefaultEEEEEvvEEEEvNT_6ParamsE)
        /*0020*/ 	.word	0x00000000
.L_19:


//--------------------- .nv.compat                --------------------------
	.section	.nv.compat,"",@"SHT_CUDA_COMPAT_INFO"
	.align	4
        /*0000*/ 	.byte	0x02, 0x09, 0x01, 0x00, 0x02, 0x02, 0x04, 0x00, 0x02, 0x05, 0x05, 0x00, 0x03, 0x07, 0x01, 0x01
        /*0010*/ 	.byte	0x02, 0x03, 0x01, 0x00, 0x02, 0x06, 0x01, 0x00, 0x04, 0x0b, 0x08, 0x00, 0x00, 0x00, 0x00, 0x00
        /*0020*/ 	.byte	0x00, 0x00, 0x00, 0x00


//--------------------- .nv.info._ZN7cutlass13device_kernelINS_4gemm6kernel13GemmUniversalIN4cute5tupleIJiiiiEEENS1_10collective13CollectiveMmaINS1_34MainloopSm90TmaGmmaWarpSpecializedILi4ENS5_IJNS4_1CILi1EEESB_SB_EEENS1_32KernelTmaWarpSpecializedPingpongEEENS5_IJNSA_ILi64EEENSA_ILi128EEESG_EEENS_6half_tENS5_IJSB_llEEESI_SJ_NS4_8TiledMMAINS4_8MMA_AtomIJNS4_4SM904GMMA26MMA_64x128x16_F32F16F16_SSILNSN_5MajorE1ELSP_1ELNSN_7ScaleInE1ELSQ_1EEEEEENS4_6LayoutISC_NS5_IJNSA_ILi0EEESU_SU_EEEEENS5_IJNS4_10UnderscoreESX_SX_EEEEENS4_13SM90_TMA_LOADENS4_14ComposedLayoutINS4_7SwizzleILi3ELi4ELi3EEENS4_18smem_ptr_flag_bitsILi16EEENST_INS5_IJSF_NSA_ILi8EEEEEENS5_IJSB_SF_EEEEEEEvNS4_8identityES10_S1A_vS1B_EENS_8epilogue10collective6detail29Sm90TmaWarpSpecializedAdapterINS1E_15DefaultEpilogueISI_NS5_IJlSB_lEEES1I_NS1D_6thread17LinearCombinationISI_Li1EffLNS1J_9ScaleType4KindE0ELNS_15FloatRoundStyleE2ESI_EENS1_15EpilogueDefaultEEEEEvvEEEEvNT_6ParamsE --------------------------
	.section	.nv.info._ZN7cutlass13device_kernelINS_4gemm6kernel13GemmUniversalIN4cute5tupleIJiiiiEEENS1_10collective13CollectiveMmaINS1_34MainloopSm90TmaGmmaWarpSpecializedILi4ENS5_IJNS4_1CILi1EEESB_SB_EEENS1_32KernelTmaWarpSpecializedPingpongEEENS5_IJNSA_ILi64EEENSA_ILi128EEESG_EEENS_6half_tENS5_IJSB_llEEESI_SJ_NS4_8TiledMMAINS4_8MMA_AtomIJNS4_4SM904GMMA26MMA_64x128x16_F32F16F16_SSILNSN_5MajorE1ELSP_1ELNSN_7ScaleInE1ELSQ_1EEEEEENS4_6LayoutISC_NS5_IJNSA_ILi0EEESU_SU_EEEEENS5_IJNS4_10UnderscoreESX_SX_EEEEENS4_13SM90_TMA_LOADENS4_14ComposedLayoutINS4_7SwizzleILi3ELi4ELi3EEENS4_18smem_ptr_flag_bitsILi16EEENST_INS5_IJSF_NSA_ILi8EEEEEENS5_IJSB_SF_EEEEEEEvNS4_8identityES10_S1A_vS1B_EENS_8epilogue10collective6detail29Sm90TmaWarpSpecializedAdapterINS1E_15DefaultEpilogueISI_NS5_IJlSB_lEEES1I_NS1D_6thread17LinearCombinationISI_Li1EffLNS1J_9ScaleType4KindE0ELNS_15FloatRoundStyleE2ESI_EENS1_15EpilogueDefaultEEEEEvvEEEEvNT_6ParamsE,"",@"SHT_CUDA_INFO"
	.sectionflags	@""
	.align	4


	//----- nvinfo : EIATTR_CUDA_API_VERSION
	.align		4
        /*0000*/ 	.byte	0x04, 0x37
        /*0002*/ 	.short	(.L_21 - .L_20)
.L_20:
        /*0004*/ 	.word	0x00000082


	//----- nvinfo : EIATTR_KPARAM_INFO
	.align		4
.L_21:
        /*0008*/ 	.byte	0x04, 0x17
        /*000a*/ 	.short	(.L_23 - .L_22)
.L_22:
        /*000c*/ 	.word	0x00000000
        /*0010*/ 	.short	0x0000
        /*0012*/ 	.short	0x0070
        /*0014*/ 	.byte	0x00, 0xf0, 0x01, 0x10


	//----- nvinfo : EIATTR_SPARSE_MMA_MASK
	.align		4
.L_23:
        /*0018*/ 	.byte	0x03, 0x50
        /*001a*/ 	.short	0x0000


	//----- nvinfo : EIATTR_MAXREG_COUNT
	.align		4
        /*001c*/ 	.byte	0x03, 0x1b
        /*001e*/ 	.short	0x00a8


	//----- nvinfo : EIATTR_NUM_BARRIERS
	.align		4
        /*0020*/ 	.byte	0x02, 0x4c
        /*0022*/ 	.byte	0x01
	.zero		1


	//----- nvinfo : EIATTR_EXTERNS
	.align		4
        /*0024*/ 	.byte	0x04, 0x0f
        /*0026*/ 	.short	(.L_25 - .L_24)


	//   ....[0]....
	.align		4
.L_24:
        /*0028*/ 	.word	index@(__assertfail)


	//----- nvinfo : EIATTR_MERCURY_ISA_VERSION
	.align		4
.L_25:
        /*002c*/ 	.byte	0x03, 0x5f
        /*002e*/ 	.short	0x0101


	//----- nvinfo : EIATTR_INT_WARP_WIDE_INSTR_OFFSETS
	.align		4
        /*0030*/ 	.byte	0x04, 0x31
        /*0032*/ 	.short	(.L_27 - .L_26)


	//   ....[0]....
.L_26:
        /*0034*/ 	.word	0x00000470


	//   ....[1]....
        /*0038*/ 	.word	0x00000490


	//   ....[2]....
        /*003c*/ 	.word	0x00000510


	//   ....[3]....
        /*0040*/ 	.word	0x00000520


	//   ....[4]....
        /*0044*/ 	.word	0x00000530


	//   ....[5]....
        /*0048*/ 	.word	0x00000550


	//   ....[6]....
        /*004c*/ 	.word	0x000005b0


	//   ....[7]....
        /*0050*/ 	.word	0x000005d0


	//----- nvinfo : EIATTR_COOP_GROUP_MASK_REGIDS
	.align		4
.L_27:
        /*0054*/ 	.byte	0x04, 0x29
        /*0056*/ 	.short	(.L_29 - .L_28)


	//   ....[0]....
.L_28:
        /*0058*/ 	.word	0xffffffff


	//   ....[1]....
        /*005c*/ 	.word	0xffffffff


	//   ....[2]....
        /*0060*/ 	.word	0xffffffff


	//   ....[3]....
        /*0064*/ 	.word	0xffffffff


	//   ....[4]....
        /*0068*/ 	.word	0xffffffff


	//   ....[5]....
        /*006c*/ 	.word	0xffffffff


	//----- nvinfo : EIATTR_COOP_GROUP_INSTR_OFFSETS
	.align		4
.L_29:
        /*0070*/ 	.byte	0x04, 0x28
        /*0072*/ 	.short	(.L_31 - .L_30)


	//   ....[0]....
.L_30:
        /*0074*/ 	.word	0x00000050


	//   ....[1]....
        /*0078*/ 	.word	0x00000080


	//   ....[2]....
        /*007c*/ 	.word	0x00000180


	//   ....[3]....
        /*0080*/ 	.word	0x00000390


	//   ....[4]....
        /*0084*/ 	.word	0x000003d0


	//   ....[5]....
        /*0088*/ 	.word	0x00000410


	//----- nvinfo : EIATTR_REG_RECONFIG
	.align		4
.L_31:
        /*008c*/ 	.byte	0x01, 0x54
	.zero		2


	//----- nvinfo : EIATTR_SYSCALL_OFFSETS
	.align		4
        /*0090*/ 	.byte	0x04, 0x46
        /*0092*/ 	.short	(.L_33 - .L_32)


	//   ....[0]....
.L_32:
        /*0094*/ 	.word	0x00001770


	//----- nvinfo : EIATTR_MBARRIER_INSTR_OFFSETS
	.align		4
.L_33:
        /*0098*/ 	.byte	0x04, 0x39
        /*009a*/ 	.short	(.L_35 - .L_34)


	//   ....[0]....
.L_34:
        /*009c*/ 	.word	0x00000300
        /*00a0*/ 	.word	0x000000ff
        /*00a4*/ 	.word	0x00000000
        /*00a8*/ 	.short	0x0100
        /*00aa*/ 	.byte	0x09
	.zero		1


	//   ....[1]....
        /*00ac*/ 	.word	0x00000310
        /*00b0*/ 	.word	0x000000ff
        /*00b4*/ 	.word	0x00000020
        /*00b8*/ 	.short	0x0100
        /*00ba*/ 	.byte	0x09
	.zero		1


	//   ....[2]....
        /*00bc*/ 	.word	0x00000320
        /*00c0*/ 	.word	0x000000ff
        /*00c4*/ 	.word	0x00000008
        /*00c8*/ 	.short	0x0100
        /*00ca*/ 	.byte	0x09
	.zero		1


	//   ....[3]....
        /*00cc*/ 	.word	0x00000330
        /*00d0*/ 	.word	0x000000ff
        /*00d4*/ 	.word	0x00000028
        /*00d8*/ 	.short	0x0100
        /*00da*/ 	.byte	0x09
	.zero		1


	//   ....[4]....
        /*00dc*/ 	.word	0x00000340
        /*00e0*/ 	.word	0x000000ff
        /*00e4*/ 	.word	0x00000010
        /*00e8*/ 	.short	0x0100
        /*00ea*/ 	.byte	0x09
	.zero		1


	//   ....[5]....
        /*00ec*/ 	.word	0x00000350
        /*00f0*/ 	.word	0x000000ff
        /*00f4*/ 	.word	0x00000030
        /*00f8*/ 	.short	0x0100
        /*00fa*/ 	.byte	0x09
	.zero		1


	//   ....[6]....
        /*00fc*/ 	.word	0x00000360
        /*0100*/ 	.word	0x000000ff
        /*0104*/ 	.word	0x00000018
        /*0108*/ 	.short	0x0100
        /*010a*/ 	.byte	0x09
	.zero		1


	//   ....[7]....
        /*010c*/ 	.word	0x00000370
        /*0110*/ 	.word	0x000000ff
        /*0114*/ 	.word	0x00000038
        /*0118*/ 	.short	0x0100
        /*011a*/ 	.byte	0x09
	.zero		1


	//   ....[8]....
        /*011c*/ 	.word	0x000005f0
        /*0120*/ 	.word	0x000000ff
        /*0124*/ 	.word	0x00000070
        /*0128*/ 	.short	0x0100
        /*012a*/ 	.byte	0x09
	.zero		1


	//   ....[9]....
        /*012c*/ 	.word	0x00000600
        /*0130*/ 	.word	0x000000ff
        /*0134*/ 	.word	0x00000078
        /*0138*/ 	.short	0x0100
        /*013a*/ 	.byte	0x09
	.zero		1


	//   ....[10]....
        /*013c*/ 	.word	0x00000640
        /*0140*/ 	.word	0x000000ff
        /*0144*/ 	.word	0x00000050
        /*0148*/ 	.short	0x0100
        /*014a*/ 	.byte	0x0a
	.zero		1


	//   ....[11]....
        /*014c*/ 	.word	0x00000660
        /*0150*/ 	.word	0x000000ff
        /*0154*/ 	.word	0x00000058
        /*0158*/ 	.short	0x0100
        /*015a*/ 	.byte	0x0a
	.zero		1


	//   ....[12]....
        /*015c*/ 	.word	0x00000670
        /*0160*/ 	.word	0x000000ff
        /*0164*/ 	.word	0x00000060
        /*0168*/ 	.short	0x0100
        /*016a*/ 	.byte	0x0a
	.zero		1


	//   ....[13]....
        /*016c*/ 	.word	0x00000680
        /*0170*/ 	.word	0x000000ff
        /*0174*/ 	.word	0x00000068
        /*0178*/ 	.short	0x0100
        /*017a*/ 	.byte	0x0a
	.zero		1


	//   ....[14]....
        /*017c*/ 	.word	0x00001630
        /*0180*/ 	.word	0x0000005f
        /*0184*/ 	.word	0xfffffff8
        /*0188*/ 	.short	0x010a
        /*018a*/ 	.byte	0x3f
	.zero		1


	//   ....[15]....
        /*018c*/ 	.word	0x00001800
        /*0190*/ 	.word	0x00000003
        /*0194*/ 	.word	0x00000000
        /*0198*/ 	.short	0x010a
        /*019a*/ 	.byte	0x3f
	.zero		1


	//   ....[16]....
        /*019c*/ 	.word	0x00001860
        /*01a0*/ 	.word	0x00000003
        /*01a4*/ 	.word	0x00000000
        /*01a8*/ 	.short	0x010a
        /*01aa*/ 	.byte	0x3f
	.zero		1


	//   ....[17]....
        /*01ac*/ 	.word	0x00001d70
        /*01b0*/ 	.word	0x000000ff
        /*01b4*/ 	.word	0x00000000
        /*01b8*/ 	.short	0x010a
        /*01ba*/ 	.byte	0x04
	.zero		1


	//   ....[18]....
        /*01bc*/ 	.word	0x00001db0
        /*01c0*/ 	.word	0x000000ff
        /*01c4*/ 	.word	0x00000000
        /*01c8*/ 	.short	0x010a
        /*01ca*/ 	.byte	0x04
	.zero		1


	//   ....[19]....
        /*01cc*/ 	.word	0x000021e0
        /*01d0*/ 	.word	0x000000ff
        /*01d4*/ 	.word	0x00000000
        /*01d8*/ 	.short	0x0101
        /*01da*/ 	.byte	0x04
	.zero		1


	//   ....[20]....
        /*01dc*/ 	.word	0x000022d0
        /*01e0*/ 	.word	0x00000063
        /*01e4*/ 	.word	0x00000000
        /*01e8*/ 	.short	0x0101
        /*01ea*/ 	.byte	0x32
	.zero		1


	//   ....[21]....
        /*01ec*/ 	.word	0x00002390
        /*01f0*/ 	.word	0x000000ff
        /*01f4*/ 	.word	0x00000000
        /*01f8*/ 	.short	0x0101
        /*01fa*/ 	.byte	0x04
	.zero		1


	//   ....[22]....
        /*01fc*/ 	.word	0x000023e0
        /*0200*/ 	.word	0x0000005f
        /*0204*/ 	.word	0x00000008
        /*0208*/ 	.short	0x010a
        /*020a*/ 	.byte	0x3f
	.zero		1


	//   ....[23]....
        /*020c*/ 	.word	0x000064e0
        /*0210*/ 	.word	0x00000060
        /*0214*/ 	.word	0x00000000
        /*0218*/ 	.short	0x0101
        /*021a*/ 	.byte	0x32
	.zero		1


	//   ....[24]....
        /*021c*/ 	.word	0x00006f10
        /*0220*/ 	.word	0x00000007
        /*0224*/ 	.word	0x00000020
        /*0228*/ 	.short	0x010a
        /*022a*/ 	.byte	0x3f
	.zero		1


	//   ....[25]....
        /*022c*/ 	.word	0x00007300
        /*0230*/ 	.word	0x00000003
        /*0234*/ 	.word	0x00000078
        /*0238*/ 	.short	0x0101
        /*023a*/ 	.byte	0x3f
	.zero		1


	//   ....[26]....
        /*023c*/ 	.word	0x00007a70
        /*0240*/ 	.word	0x00000007
        /*0244*/ 	.word	0x00000000
        /*0248*/ 	.short	0x010a
        /*024a*/ 	.byte	0x3f
	.zero		1


	//   ....[27]....
        /*024c*/ 	.word	0x00007af0
        /*0250*/ 	.word	0x00000009
        /*0254*/ 	.word	0x00000000
        /*0258*/ 	.short	0x010a
        /*025a*/ 	.byte	0x3f
	.zero		1


	//   ....[28]....
        /*025c*/ 	.word	0x00007b80
        /*0260*/ 	.word	0x00000006
        /*0264*/ 	.word	0x00000000
        /*0268*/ 	.short	0x010a
        /*026a*/ 	.byte	0x3f
	.zero		1


	//   ....[29]....
        /*026c*/ 	.word	0x00007c10
        /*0270*/ 	.word	0x00000003
        /*0274*/ 	.word	0x00000000
        /*0278*/ 	.short	0x010a
        /*027a*/ 	.byte	0x3f
	.zero		1


	//   ....[30]....
        /*027c*/ 	.word	0x00007c70
        /*0280*/ 	.word	0x0000005f
        /*0284*/ 	.word	0xfffffff8
        /*0288*/ 	.short	0x010a
        /*028a*/ 	.byte	0x3f
	.zero		1


	//   ....[31]....
        /*028c*/ 	.word	0x00007cc0
        /*0290*/ 	.word	0x00000003
        /*0294*/ 	.word	0x00000000
        /*0298*/ 	.short	0x010a
        /*029a*/ 	.byte	0x3f
	.zero		1


	//   ....[32]....
        /*029c*/ 	.word	0x00007d20
        /*02a0*/ 	.word	0x00000004
        /*02a4*/ 	.word	0x00000000
        /*02a8*/ 	.short	0x010a
        /*02aa*/ 	.byte	0x3f
	.zero		1


	//   ....[33]....
        /*02ac*/ 	.word	0x00007d70
        /*02b0*/ 	.word	0x0000005f
        /*02b4*/ 	.word	0x00000008
        /*02b8*/ 	.short	0x010a
        /*02ba*/ 	.byte	0x3f
	.zero		1


	//   ....[34]....
        /*02bc*/ 	.word	0x00007e40
        /*02c0*/ 	.word	0x00000007
        /*02c4*/ 	.word	0x00000020
        /*02c8*/ 	.short	0x010a
        /*02ca*/ 	.byte	0x3f
	.zero		1


	//   ....[35]....
        /*02cc*/ 	.word	0x00007f10
        /*02d0*/ 	.word	0x00000007
        /*02d4*/ 	.word	0x00000000
        /*02d8*/ 	.short	0x010a
        /*02da*/ 	.byte	0x3f
	.zero		1


	//   ....[36]....
        /*02dc*/ 	.word	0x00007f60
        /*02e0*/ 	.word	0x00000009
        /*02e4*/ 	.word	0x00000000
        /*02e8*/ 	.short	0x010a
        /*02ea*/ 	.byte	0x3f
	.zero		1


	//   ....[37]....
        /*02ec*/ 	.word	0x00007fb0
        /*02f0*/ 	.word	0x00000006
        /*02f4*/ 	.word	0x00000000
        /*02f8*/ 	.short	0x010a
        /*02fa*/ 	.byte	0x3f
	.zero		1


	//----- nvinfo : EIATTR_NUM_MBARRIERS
	.align		4
.L_35:
        /*02fc*/ 	.byte	0x03, 0x38
        /*02fe*/ 	.short	0x000e


	//----- nvinfo : EIATTR_EXIT_INSTR_OFFSETS
	.align		4
        /*0300*/ 	.byte	0x04, 0x1c
        /*0302*/ 	.short	(.L_37 - .L_36)


	//   ....[0]....
.L_36:
        /*0304*/ 	.word	0x00001240


	//   ....[1]....
        /*0308*/ 	.word	0x000012a0


	//   ....[2]....
        /*030c*/ 	.word	0x00006c20


	//   ....[3]....
        /*0310*/ 	.word	0x00006c50


	//   ....[4]....
        /*0314*/ 	.word	0x00007c60


	//----- nvinfo : EIATTR_MAX_THREADS
	.align		4
.L_37:
        /*0318*/ 	.byte	0x04, 0x05
        /*031a*/ 	.short	(.L_39 - .L_38)
.L_38:
        /*031c*/ 	.word	0x00000180
        /*0320*/ 	.word	0x00000001
        /*0324*/ 	.word	0x00000001


	//----- nvinfo : EIATTR_CRS_STACK_SIZE
	.align		4
.L_39:
        /*0328*/ 	.byte	0x04, 0x1e
        /*032a*/ 	.short	(.L_41 - .L_40)
.L_40:
        /*032c*/ 	.word	0x00000000


	//----- nvinfo : EIATTR_CBANK_PARAM_SIZE
	.align		4
.L_41:
        /*0330*/ 	.byte	0x03, 0x19
        /*0332*/ 	.short	0x0470


	//----- nvinfo : EIATTR_PARAM_CBANK
	.align		4
        /*0334*/ 	.byte	0x04, 0x0a
        /*0336*/ 	.short	(.L_43 - .L_42)
	.align		4
.L_42:
        /*0338*/ 	.word	index@(.nv.constant0._ZN7cutlass13device_kernelINS_4gemm6kernel13GemmUniversalIN4cute5tupleIJiiiiEEENS1_10collective13CollectiveMmaINS1_34MainloopSm90TmaGmmaWarpSpecializedILi4ENS5_IJNS4_1CILi1EEESB_SB_EEENS1_32KernelTmaWarpSpecializedPingpongEEENS5_IJNSA_ILi64EEENSA_ILi128EEESG_EEENS_6half_tENS5_IJSB_llEEESI_SJ_NS4_8TiledMMAINS4_8MMA_AtomIJNS4_4SM904GMMA26MMA_64x128x16_F32F16F16_SSILNSN_5MajorE1ELSP_1ELNSN_7ScaleInE1ELSQ_1EEEEEENS4_6LayoutISC_NS5_IJNSA_ILi0EEESU_SU_EEEEENS5_IJNS4_10UnderscoreESX_SX_EEEEENS4_13SM90_TMA_LOADENS4_14ComposedLayoutINS4_7SwizzleILi3ELi4ELi3EEENS4_18smem_ptr_flag_bitsILi16EEENST_INS5_IJSF_NSA_ILi8EEEEEENS5_IJSB_SF_EEEEEEEvNS4_8identityES10_S1A_vS1B_EENS_8epilogue10collective6detail29Sm90TmaWarpSpecializedAdapterINS1E_15DefaultEpilogueISI_NS5_IJlSB_lEEES1I_NS1D_6thread17LinearCombinationISI_Li1EffLNS1J_9ScaleType4KindE0ELNS_15FloatRoundStyleE2ESI_EENS1_15EpilogueDefaultEEEEEvvEEEEvNT_6ParamsE)
        /*033c*/ 	.short	0x0210
        /*033e*/ 	.short	0x0470


	//----- nvinfo : EIATTR_SW_WAR
	.align		4
.L_43:
        /*0340*/ 	.byte	0x04, 0x36
        /*0342*/ 	.short	(.L_45 - .L_44)
.L_44:
        /*0344*/ 	.word	0x00000008
.L_45:


//--------------------- .nv.callgraph             --------------------------
	.section	.nv.callgraph,"",@"SHT_CUDA_CALLGRAPH"
	.align	4
	.sectionentsize	8
	.align		4
        /*0000*/ 	.word	0x00000000
	.align		4
        /*0004*/ 	.word	0xffffffff
	.align		4
        /*0008*/ 	.word	index@(_ZN7cutlass13device_kernelINS_4gemm6kernel13GemmUniversalIN4cute5tupleIJiiiiEEENS1_10collective13CollectiveMmaINS1_34MainloopSm90TmaGmmaWarpSpecializedILi4ENS5_IJNS4_1CILi1EEESB_SB_EEENS1_32KernelTmaWarpSpecializedPingpongEEENS5_IJNSA_ILi64EEENSA_ILi128EEESG_EEENS_6half_tENS5_IJSB_llEEESI_SJ_NS4_8TiledMMAINS4_8MMA_AtomIJNS4_4SM904GMMA26MMA_64x128x16_F32F16F16_SSILNSN_5MajorE1ELSP_1ELNSN_7ScaleInE1ELSQ_1EEEEEENS4_6LayoutISC_NS5_IJNSA_ILi0EEESU_SU_EEEEENS5_IJNS4_10UnderscoreESX_SX_EEEEENS4_13SM90_TMA_LOADENS4_14ComposedLayoutINS4_7SwizzleILi3ELi4ELi3EEENS4_18smem_ptr_flag_bitsILi16EEENST_INS5_IJSF_NSA_ILi8EEEEEENS5_IJSB_SF_EEEEEEEvNS4_8identityES10_S1A_vS1B_EENS_8epilogue10collective6detail29Sm90TmaWarpSpecializedAdapterINS1E_15DefaultEpilogueISI_NS5_IJlSB_lEEES1I_NS1D_6thread17LinearCombinationISI_Li1EffLNS1J_9ScaleType4KindE0ELNS_15FloatRoundStyleE2ESI_EENS1_15EpilogueDefaultEEEEEvvEEEEvNT_6ParamsE)
	.align		4
        /*000c*/ 	.word	index@(__assertfail)
	.align		4
        /*0010*/ 	.word	0x00000000
	.align		4
        /*0014*/ 	.word	0xfffffffe
	.align		4
        /*0018*/ 	.word	0x00000000
	.align		4
        /*001c*/ 	.word	0xfffffffd
	.align		4
        /*0020*/ 	.word	0x00000000
	.align		4
        /*0024*/ 	.word	0xfffffffc


//--------------------- .nv.constant4             --------------------------
	.section	.nv.constant4,"a",@progbits
	.align	8
	.align		8
.nv.constant4:
        /*0000*/ 	.dword	__assertfail
	.align		8
        /*0008*/ 	.dword	__unnamed_1
	.align		8
        /*0010*/ 	.dword	_ZN40_INTERNAL_e90fa332_4_k_cu_2cdced68_172644cuda3std3__45__cpo5beginE
	.align		8
        /*0018*/ 	.dword	_ZN40_INTERNAL_e90fa332_4_k_cu_2cdced68_172644cuda3std3__45__cpo3endE
	.align		8
        /*0020*/ 	.dword	_ZN40_INTERNAL_e90fa332_4_k_cu_2cdced68_172644cuda3std3__45__cpo6cbeginE
	.align		8
        /*0028*/ 	.dword	_ZN40_INTERNAL_e90fa332_4_k_cu_2cdced68_172644cuda3std3__45__cpo4cendE
	.align		8
        /*0030*/ 	.dword	_ZN40_INTERNAL_e90fa332_4_k_cu_2cdced68_172644cuda3std3__442_GLOBAL__N__e90fa332_4_k_cu_2cdced68_172646ignoreE
	.align		8
        /*0038*/ 	.dword	_ZN40_INTERNAL_e90fa332_4_k_cu_2cdced68_172644cuda3std3__419piecewise_constructE
	.align		8
        /*0040*/ 	.dword	_ZN40_INTERNAL_e90fa332_4_k_cu_2cdced68_172644cuda3std3__48in_placeE
	.align		8
        /*0048*/ 	.dword	_ZN40_INTERNAL_e90fa332_4_k_cu_2cdced68_172644cuda3std6ranges3__45__cpo4swapE
	.align		8
        /*0050*/ 	.dword	_ZN40_INTERNAL_e90fa332_4_k_cu_2cdced68_172644cuda3std6ranges3__45__cpo9iter_moveE
	.align		8
        /*0058*/ 	.dword	_ZN40_INTERNAL_e90fa332_4_k_cu_2cdced68_172644cute7productE
	.align		8
        /*0060*/ 	.dword	_ZN40_INTERNAL_e90fa332_4_k_cu_2cdced68_172644cute1_E
	.align		8
        /*0068*/ 	.dword	$str$22
	.align		8
        /*0070*/ 	.dword	$str$23


//--------------------- .text._ZN7cutlass13device_kernelINS_4gemm6kernel13GemmUniversalIN4cute5tupleIJiiiiEEENS1_10collective13CollectiveMmaINS1_34MainloopSm90TmaGmmaWarpSpecializedILi4ENS5_IJNS4_1CILi1EEESB_SB_EEENS1_32KernelTmaWarpSpecializedPingpongEEENS5_IJNSA_ILi64EEENSA_ILi128EEESG_EEENS_6half_tENS5_IJSB_llEEESI_SJ_NS4_8TiledMMAINS4_8MMA_AtomIJNS4_4SM904GMMA26MMA_64x128x16_F32F16F16_SSILNSN_5MajorE1ELSP_1ELNSN_7ScaleInE1ELSQ_1EEEEEENS4_6LayoutISC_NS5_IJNSA_ILi0EEESU_SU_EEEEENS5_IJNS4_10UnderscoreESX_SX_EEEEENS4_13SM90_TMA_LOADENS4_14ComposedLayoutINS4_7SwizzleILi3ELi4ELi3EEENS4_18smem_ptr_flag_bitsILi16EEENST_INS5_IJSF_NSA_ILi8EEEEEENS5_IJSB_SF_EEEEEEEvNS4_8identityES10_S1A_vS1B_EENS_8epilogue10collective6detail29Sm90TmaWarpSpecializedAdapterINS1E_15DefaultEpilogueISI_NS5_IJlSB_lEEES1I_NS1D_6thread17LinearCombinationISI_Li1EffLNS1J_9ScaleType4KindE0ELNS_15FloatRoundStyleE2ESI_EENS1_15EpilogueDefaultEEEEEvvEEEEvNT_6ParamsE --------------------------
	.section	.text._ZN7cutlass13device_kernelINS_4gemm6kernel13GemmUniversalIN4cute5tupleIJiiiiEEENS1_10collective13CollectiveMmaINS1_34MainloopSm90TmaGmmaWarpSpecializedILi4ENS5_IJNS4_1CILi1EEESB_SB_EEENS1_32KernelTmaWarpSpecializedPingpongEEENS5_IJNSA_ILi64EEENSA_ILi128EEESG_EEENS_6half_tENS5_IJSB_llEEESI_SJ_NS4_8TiledMMAINS4_8MMA_AtomIJNS4_4SM904GMMA26MMA_64x128x16_F32F16F16_SSILNSN_5MajorE1ELSP_1ELNSN_7ScaleInE1ELSQ_1EEEEEENS4_6LayoutISC_NS5_IJNSA_ILi0EEESU_SU_EEEEENS5_IJNS4_10UnderscoreESX_SX_EEEEENS4_13SM90_TMA_LOADENS4_14ComposedLayoutINS4_7SwizzleILi3ELi4ELi3EEENS4_18smem_ptr_flag_bitsILi16EEENST_INS5_IJSF_NSA_ILi8EEEEEENS5_IJSB_SF_EEEEEEEvNS4_8identityES10_S1A_vS1B_EENS_8epilogue10collective6detail29Sm90TmaWarpSpecializedAdapterINS1E_15DefaultEpilogueISI_NS5_IJlSB_lEEES1I_NS1D_6thread17LinearCombinationISI_Li1EffLNS1J_9ScaleType4KindE0ELNS_15FloatRoundStyleE2ESI_EENS1_15EpilogueDefaultEEEEEvvEEEEvNT_6ParamsE,"ax",@progbits
	.align	128
.text._ZN7cutlass13device_kernelINS_4gemm6kernel13GemmUniversalIN4cute5tupleIJiiiiEEENS1_10collective13CollectiveMmaINS1_34MainloopSm90TmaGmmaWarpSpecializedILi4ENS5_IJNS4_1CILi1EEESB_SB_EEENS1_32KernelTmaWarpSpecializedPingpongEEENS5_IJNSA_ILi64EEENSA_ILi128EEESG_EEENS_6half_tENS5_IJSB_llEEESI_SJ_NS4_8TiledMMAINS4_8MMA_AtomIJNS4_4SM904GMMA26MMA_64x128x16_F32F16F16_SSILNSN_5MajorE1ELSP_1ELNSN_7ScaleInE1ELSQ_1EEEEEENS4_6LayoutISC_NS5_IJNSA_ILi0EEESU_SU_EEEEENS5_IJNS4_10UnderscoreESX_SX_EEEEENS4_13SM90_TMA_LOADENS4_14ComposedLayoutINS4_7SwizzleILi3ELi4ELi3EEENS4_18smem_ptr_flag_bitsILi16EEENST_INS5_IJSF_NSA_ILi8EEEEEENS5_IJSB_SF_EEEEEEEvNS4_8identityES10_S1A_vS1B_EENS_8epilogue10collective6detail29Sm90TmaWarpSpecializedAdapterINS1E_15DefaultEpilogueISI_NS5_IJlSB_lEEES1I_NS1D_6thread17LinearCombinationISI_Li1EffLNS1J_9ScaleType4KindE0ELNS_15FloatRoundStyleE2ESI_EENS1_15EpilogueDefaultEEEEEvvEEEEvNT_6ParamsE:
        .type           _ZN7cutlass13device_kernelINS_4gemm6kernel13GemmUniversalIN4cute5tupleIJiiiiEEENS1_10collective13CollectiveMmaINS1_34MainloopSm90TmaGmmaWarpSpecializedILi4ENS5_IJNS4_1CILi1EEESB_SB_EEENS1_32KernelTmaWarpSpecializedPingpongEEENS5_IJNSA_ILi64EEENSA_ILi128EEESG_EEENS_6half_tENS5_IJSB_llEEESI_SJ_NS4_8TiledMMAINS4_8MMA_AtomIJNS4_4SM904GMMA26MMA_64x128x16_F32F16F16_SSILNSN_5MajorE1ELSP_1ELNSN_7ScaleInE1ELSQ_1EEEEEENS4_6LayoutISC_NS5_IJNSA_ILi0EEESU_SU_EEEEENS5_IJNS4_10UnderscoreESX_SX_EEEEENS4_13SM90_TMA_LOADENS4_14ComposedLayoutINS4_7SwizzleILi3ELi4ELi3EEENS4_18smem_ptr_flag_bitsILi16EEENST_INS5_IJSF_NSA_ILi8EEEEEENS5_IJSB_SF_EEEEEEEvNS4_8identityES10_S1A_vS1B_EENS_8epilogue10collective6detail29Sm90TmaWarpSpecializedAdapterINS1E_15DefaultEpilogueISI_NS5_IJlSB_lEEES1I_NS1D_6thread17LinearCombinationISI_Li1EffLNS1J_9ScaleType4KindE0ELNS_15FloatRoundStyleE2ESI_EENS1_15EpilogueDefaultEEEEEvvEEEEvNT_6ParamsE,@function
        .size           _ZN7cutlass13device_kernelINS_4gemm6kernel13GemmUniversalIN4cute5tupleIJiiiiEEENS1_10collective13CollectiveMmaINS1_34MainloopSm90TmaGmmaWarpSpecializedILi4ENS5_IJNS4_1CILi1EEESB_SB_EEENS1_32KernelTmaWarpSpecializedPingpongEEENS5_IJNSA_ILi64EEENSA_ILi128EEESG_EEENS_6half_tENS5_IJSB_llEEESI_SJ_NS4_8TiledMMAINS4_8MMA_AtomIJNS4_4SM904GMMA26MMA_64x128x16_F32F16F16_SSILNSN_5MajorE1ELSP_1ELNSN_7ScaleInE1ELSQ_1EEEEEENS4_6LayoutISC_NS5_IJNSA_ILi0EEESU_SU_EEEEENS5_IJNS4_10UnderscoreESX_SX_EEEEENS4_13SM90_TMA_LOADENS4_14ComposedLayoutINS4_7SwizzleILi3ELi4ELi3EEENS4_18smem_ptr_flag_bitsILi16EEENST_INS5_IJSF_NSA_ILi8EEEEEENS5_IJSB_SF_EEEEEEEvNS4_8identityES10_S1A_vS1B_EENS_8epilogue10collective6detail29Sm90TmaWarpSpecializedAdapterINS1E_15DefaultEpilogueISI_NS5_IJlSB_lEEES1I_NS1D_6thread17LinearCombinationISI_Li1EffLNS1J_9ScaleType4KindE0ELNS_15FloatRoundStyleE2ESI_EENS1_15EpilogueDefaultEEEEEvvEEEEvNT_6ParamsE,(.L_x_196 - _ZN7cutlass13device_kernelINS_4gemm6kernel13GemmUniversalIN4cute5tupleIJiiiiEEENS1_10collective13CollectiveMmaINS1_34MainloopSm90TmaGmmaWarpSpecializedILi4ENS5_IJNS4_1CILi1EEESB_SB_EEENS1_32KernelTmaWarpSpecializedPingpongEEENS5_IJNSA_ILi64EEENSA_ILi128EEESG_EEENS_6half_tENS5_IJSB_llEEESI_SJ_NS4_8TiledMMAINS4_8MMA_AtomIJNS4_4SM904GMMA26MMA_64x128x16_F32F16F16_SSILNSN_5MajorE1ELSP_1ELNSN_7ScaleInE1ELSQ_1EEEEEENS4_6LayoutISC_NS5_IJNSA_ILi0EEESU_SU_EEEEENS5_IJNS4_10UnderscoreESX_SX_EEEEENS4_13SM90_TMA_LOADENS4_14ComposedLayoutINS4_7SwizzleILi3ELi4ELi3EEENS4_18smem_ptr_flag_bitsILi16EEENST_INS5_IJSF_NSA_ILi8EEEEEENS5_IJSB_SF_EEEEEEEvNS4_8identityES10_S1A_vS1B_EENS_8epilogue10collective6detail29Sm90TmaWarpSpecializedAdapterINS1E_15DefaultEpilogueISI_NS5_IJlSB_lEEES1I_NS1D_6thread17LinearCombinationISI_Li1EffLNS1J_9ScaleType4KindE0ELNS_15FloatRoundStyleE2ESI_EENS1_15EpilogueDefaultEEEEEvvEEEEvNT_6ParamsE)
        .other          _ZN7cutlass13device_kernelINS_4gemm6kernel13GemmUniversalIN4cute5tupleIJiiiiEEENS1_10collective13CollectiveMmaINS1_34MainloopSm90TmaGmmaWarpSpecializedILi4ENS5_IJNS4_1CILi1EEESB_SB_EEENS1_32KernelTmaWarpSpecializedPingpongEEENS5_IJNSA_ILi64EEENSA_ILi128EEESG_EEENS_6half_tENS5_IJSB_llEEESI_SJ_NS4_8TiledMMAINS4_8MMA_AtomIJNS4_4SM904GMMA26MMA_64x128x16_F32F16F16_SSILNSN_5MajorE1ELSP_1ELNSN_7ScaleInE1ELSQ_1EEEEEENS4_6LayoutISC_NS5_IJNSA_ILi0EEESU_SU_EEEEENS5_IJNS4_10UnderscoreESX_SX_EEEEENS4_13SM90_TMA_LOADENS4_14ComposedLayoutINS4_7SwizzleILi3ELi4ELi3EEENS4_18smem_ptr_flag_bitsILi16EEENST_INS5_IJSF_NSA_ILi8EEEEEENS5_IJSB_SF_EEEEEEEvNS4_8identityES10_S1A_vS1B_EENS_8epilogue10collective6detail29Sm90TmaWarpSpecializedAdapterINS1E_15DefaultEpilogueISI_NS5_IJlSB_lEEES1I_NS1D_6thread17LinearCombinationISI_Li1EffLNS1J_9ScaleType4KindE0ELNS_15FloatRoundStyleE2ESI_EENS1_15EpilogueDefaultEEEEEvvEEEEvNT_6ParamsE,@"STO_CUDA_ENTRY STV_DEFAULT"
_ZN7cutlass13device_kernelINS_4gemm6kernel13GemmUniversalIN4cute5tupleIJiiiiEEENS1_10collective13CollectiveMmaINS1_34MainloopSm90TmaGmmaWarpSpecializedILi4ENS5_IJNS4_1CILi1EEESB_SB_EEENS1_32KernelTmaWarpSpecializedPingpongEEENS5_IJNSA_ILi64EEENSA_ILi128EEESG_EEENS_6half_tENS5_IJSB_llEEESI_SJ_NS4_8TiledMMAINS4_8MMA_AtomIJNS4_4SM904GMMA26MMA_64x128x16_F32F16F16_SSILNSN_5MajorE1ELSP_1ELNSN_7ScaleInE1ELSQ_1EEEEEENS4_6LayoutISC_NS5_IJNSA_ILi0EEESU_SU_EEEEENS5_IJNS4_10UnderscoreESX_SX_EEEEENS4_13SM90_TMA_LOADENS4_14ComposedLayoutINS4_7SwizzleILi3ELi4ELi3EEENS4_18smem_ptr_flag_bitsILi16EEENST_INS5_IJSF_NSA_ILi8EEEEEENS5_IJSB_SF_EEEEEEEvNS4_8identityES10_S1A_vS1B_EENS_8epilogue10collective6detail29Sm90TmaWarpSpecializedAdapterINS1E_15DefaultEpilogueISI_NS5_IJlSB_lEEES1I_NS1D_6thread17LinearCombinationISI_Li1EffLNS1J_9ScaleType4KindE0ELNS_15FloatRoundStyleE2ESI_EENS1_15EpilogueDefaultEEEEEvvEEEEvNT_6ParamsE:
[----:B------:R-:W0:Y:S01]  /*0000*/  LDC R1, c[0x0][0x28] ;  /* 0x00000a00ff017b82 */ /* 0x000e220000000800 */
[----:B------:R-:W1:Y:S01]  /*0010*/  S2R R4, SR_TID.X ;  /* 0x0000000000047919 */ /* 0x000e620000002100 */
[----:B------:R-:W-:Y:S01]  /*0020*/  ELECT P0, URZ, PT ;  /* 0x00000000003f782f */ /* 0x000fe20003800000 */
[----:B------:R-:W-:Y:S01]  /*0030*/  BSSY B0, `(.L_x_0) ;  /* 0x0000014000007945 */ /* 0x000fe20003800000 */
[----:B-1----:R-:W-:-:S05]  /*0040*/  SHF.R.U32.HI R0, RZ, 0x5, R4 ;  /* 0x00000005ff007819 */ /* 0x002fca0000011604 */
[----:B------:R-:W1:Y:S02]  /*0050*/  SHFL.IDX PT, R2, R0, RZ, 0x1f ;  /* 0x00001fff00027589 */ /* 0x000e6400000e0000 */
[----:B-1----:R-:W-:Y:S02]  /*0060*/  R2UR UR8, R2 ;  /* 0x00000000020872ca */ /* 0x002fe400000e0000 */
[----:B------:R-:W-:-:S05]  /*0070*/  SHF.R.U32.HI R2, RZ, 0x7, R4 ;  /* 0x00000007ff027819 */ /* 0x000fca0000011604 */
[----:B------:R1:W2:Y:S06]  /*0080*/  SHFL.IDX PT, R3, R2, RZ, 0x1f ;  /* 0x00001fff02037589 */ /* 0x0002ac00000e0000 */
[----:B------:R-:W-:Y:S02]  /*0090*/  USHF.R.S32.HI UR4, URZ, 0x1f, UR8 ;  /* 0x0000001f3f047899 */ /* 0x000fe40008011408 */
[----:B------:R-:W-:Y:S02]  /*00a0*/  ISETP.NE.OR P0, PT, RZ, UR8, !P0 ;  /* 0x00000008ff007c0c */ /* 0x000fe4000c705670 */
[----:B------:R-:W-:-:S04]  /*00b0*/  ULEA.HI UR4, UR4, UR8, URZ, 0x2 ;  /* 0x0000000804047291 */ /* 0x000fc8000f8f103f */
[----:B------:R-:W-:-:S04]  /*00c0*/  ULOP3.LUT UR4, UR4, 0xfffffffc, URZ, 0xc0, !UPT ;  /* 0xfffffffc04047892 */ /* 0x000fc8000f8ec03f */
[----:B------:R-:W-:-:S03]  /*00d0*/  UIADD3 UR8, UR8, -UR4, URZ ;  /* 0x8000000408087290 */ /* 0x000fc6000fffe03f */
[----:B01----:R-:W-:Y:S09]  /*00e0*/  @P0 BRA `(.L_x_1) ;  /* 0x0000000000200947 */ /* 0x003ff20003800000 */
[----:B------:R-:W-:Y:S02]  /*00f0*/  ULDC.64 UR4, c[0x0][0x198] ;  /* 0x0000660000047ab9 */ /* 0x000fe40000000a00 */
[----:B------:R-:W-:Y:S02]  /*0100*/  UIADD3 UR6, UP0, UR4, 0xf0, URZ ;  /* 0x000000f004067890 */ /* 0x000fe4000ff1e03f */
[----:B------:R-:W-:Y:S02]  /*0110*/  UIADD3 UR4, UP1, UR4, 0x1f0, URZ ;  /* 0x000001f004047890 */ /* 0x000fe4000ff3e03f */
[----:B------:R-:W-:Y:S02]  /*0120*/  UIADD3.X UR7, URZ, UR5, URZ, UP0, !UPT ;  /* 0x000000053f077290 */ /* 0x000fe400087fe43f */
[----:B------:R-:W-:-:S07]  /*0130*/  UIADD3.X UR5, URZ, UR5, URZ, UP1, !UPT ;  /* 0x000000053f057290 */ /* 0x000fce0008ffe43f */
[----:B------:R0:W-:Y:S02]  /*0140*/  UTMACCTL.PF [UR6] ;  /* 0x00000000060079b9 */ /* 0x0001e40008040000 */
[----:B------:R0:W-:Y:S02]  /*0150*/  UTMACCTL.PF [UR4] ;  /* 0x00000000040079b9 */ /* 0x0001e40008040000 */
[----:B0-----:R-:W-:Y:S01]  /*0160*/  NOP ;  /* 0x0000000000007918 */ /* 0x001fe20000000000 */
.L_x_1:
[----:B------:R-:W-:Y:S05]  /*0170*/  BSYNC B0 ;  /* 0x0000000000007941 */ /* 0x000fea0003800000 */
.L_x_0:
[----:B------:R-:W0:Y:S01]  /*0180*/  SHFL.IDX PT, R5, R0, RZ, 0x1f ;  /* 0x00001fff00057589 */ /* 0x000e2200000e0000 */
[----:B--2---:R-:W-:Y:S01]  /*0190*/  R2UR UR15, R3 ;  /* 0x00000000030f72ca */ /* 0x004fe200000e0000 */
[----:B------:R-:W-:-:S04]  /*01a0*/  UISETP.NE.AND UP0, UPT, UR8, 0x3, UPT ;  /* 0x000000030800788c */ /* 0x000fc8000bf05270 */
[----:B------:R-:W-:-:S08]  /*01b0*/  UISETP.EQ.OR UP0, UPT, UR8, URZ, !UP0 ;  /* 0x0000003f0800728c */ /* 0x000fd0000c702670 */
[----:B------:R-:W-:Y:S02]  /*01c0*/  UIADD3 UR18, UR15, -0x1, URZ ;  /* 0xffffffff0f127890 */ /* 0x000fe4000fffe03f */
[----:B------:R-:W-:Y:S02]  /*01d0*/  UISETP.EQ.AND UP0, UPT, UR15, URZ, UP0 ;  /* 0x0000003f0f00728c */ /* 0x000fe40008702270 */
[----:B------:R-:W-:Y:S02]  /*01e0*/  UISETP.GE.U32.AND UP1, UPT, UR18, 0x2, UPT ;  /* 0x000000021200788c */ /* 0x000fe4000bf26070 */
[----:B------:R-:W-:Y:S01]  /*01f0*/  USEL UR36, URZ, 0x1, !UP0 ;  /* 0x000000013f247887 */ /* 0x000fe2000c000000 */
[----:B0-----:R-:W-:-:S03]  /*0200*/  ISETP.NE.AND P0, PT, R5, RZ, PT ;  /* 0x000000ff0500720c */ /* 0x001fc60003f05270 */
[----:B------:R-:W-:-:S10]  /*0210*/  USEL UR36, UR36, 0x2, UP1 ;  /* 0x0000000224247887 */ /* 0x000fd40008800000 */
[----:B------:R-:W-:Y:S05]  /*0220*/  @P0 BRA `(.L_x_2) ;  /* 0x0000000000580947 */ /* 0x000fea0003800000 */
[----:B------:R-:W0:Y:S01]  /*0230*/  S2UR UR9, SR_CgaCtaId ;  /* 0x00000000000979c3 */ /* 0x000e220000008800 */
[----:B------:R-:W-:Y:S01]  /*0240*/  UMOV UR4, 0x400 ;  /* 0x0000040000047882 */ /* 0x000fe20000000000 */
[----:B------:R-:W-:Y:S01]  /*0250*/  UMOV UR5, 0x1 ;  /* 0x0000000100057882 */ /* 0x000fe20000000000 */
[----:B------:R-:W-:Y:S01]  /*0260*/  UMOV UR6, 0x80 ;  /* 0x0000008000067882 */ /* 0x000fe20000000000 */
[----:B------:R-:W-:Y:S01]  /*0270*/  ELECT P0, URZ, PT ;  /* 0x00000000003f782f */ /* 0x000fe20003800000 */
[----:B------:R-:W-:-:S04]  /*0280*/  UIADD3 UR6, -UR6, 0x100000, URZ ;  /* 0x0010000006067890 */ /* 0x000fc8000fffe13f */
[----:B------:R-:W-:Y:S02]  /*0290*/  USHF.L.U32 UR7, UR6, 0xb, URZ ;  /* 0x0000000b06077899 */ /* 0x000fe4000800063f */
[----:B------:R-:W-:Y:S02]  /*02a0*/  USHF.L.U32 UR6, UR6, 0x1, URZ ;  /* 0x0000000106067899 */ /* 0x000fe4000800063f */
[----:B0-----:R-:W-:Y:S02]  /*02b0*/  ULEA UR9, UR9, UR4, 0x18 ;  /* 0x0000000409097291 */ /* 0x001fe4000f8ec03f */
[----:B------:R-:W-:-:S04]  /*02c0*/  UIADD3 UR4, -UR5, 0x100000, URZ ;  /* 0x0010000005047890 */ /* 0x000fc8000fffe13f */
[----:B------:R-:W-:Y:S02]  /*02d0*/  USHF.L.U32 UR5, UR4, 0xb, URZ ;  /* 0x0000000b04057899 */ /* 0x000fe4000800063f */
[----:B------:R-:W-:Y:S01]  /*02e0*/  USHF.L.U32 UR4, UR4, 0x1, URZ ;  /* 0x0000000104047899 */ /* 0x000fe2000800063f */
[----:B------:R-:W0:Y:S11]  /*02f0*/  FENCE.VIEW.ASYNC.S ;  /* 0x00000000000073c6 */ /* 0x000e360000000000 */
[----:B0-----:R0:W1:Y:S01]  /*0300*/  SYNCS.EXCH.64 URZ, [UR9], UR4 ;  /* 0x00000004093f75b2 */ /* 0x0010620008000100 */
[----:B------:R0:W2:Y:S01]  /*0310*/  SYNCS.EXCH.64 URZ, [UR9+0x20], UR6 ;  /* 0x00002006093f75b2 */ /* 0x0000a20008000100 */
[----:B------:R0:W3:Y:S01]  /*0320*/  SYNCS.EXCH.64 URZ, [UR9+0x8], UR4 ;  /* 0x00000804093f75b2 */ /* 0x0000e20008000100 */
[----:B------:R0:W4:Y:S01]  /*0330*/  SYNCS.EXCH.64 URZ, [UR9+0x28], UR6 ;  /* 0x00002806093f75b2 */ /* 0x0001220008000100 */
[----:B------:R0:W0:Y:S01]  /*0340*/  SYNCS.EXCH.64 URZ, [UR9+0x10], UR4 ;  /* 0x00001004093f75b2 */ /* 0x0000220008000100 */
[----:B------:R0:W0:Y:S01]  /*0350*/  SYNCS.EXCH.64 URZ, [UR9+0x30], UR6 ;  /* 0x00003006093f75b2 */ /* 0x0000220008000100 */
[----:B------:R0:W0:Y:S01]  /*0360*/  SYNCS.EXCH.64 URZ, [UR9+0x18], UR4 ;  /* 0x00001804093f75b2 */ /* 0x0000220008000100 */
[----:B------:R0:W0:Y:S01]  /*0370*/  SYNCS.EXCH.64 URZ, [UR9+0x38], UR6 ;  /* 0x00003806093f75b2 */ /* 0x0000220008000100 */
[----:B------:R-:W-:Y:S01]  /*0380*/  NOP ;  /* 0x0000000000007918 */ /* 0x000fe20000000000 */
.L_x_2:
[----:B------:R-:W5:Y:S01]  /*0390*/  SHFL.IDX PT, R5, R0, RZ, 0x1f ;  /* 0x00001fff00057589 */ /* 0x000f6200000e0000 */
[----:B------:R-:W-:Y:S01]  /*03a0*/  ELECT P0, URZ, PT ;  /* 0x00000000003f782f */ /* 0x000fe20003800000 */
[----:B------:R-:W-:Y:S01]  /*03b0*/  NOP ;  /* 0x0000000000007918 */ /* 0x000fe20000000000 */
[----:B------:R-:W-:Y:S01]  /*03c0*/  ELECT P1, URZ, PT ;  /* 0x00000000003f782f */ /* 0x000fe20003820000 */
[----:B------:R-:W1:Y:S01]  /*03d0*/  SHFL.IDX PT, R3, R0, RZ, 0x1f ;  /* 0x00001fff00037589 */ /* 0x000e6200000e0000 */
[----:B0-----:R-:W-:Y:S01]  /*03e0*/  UMOV UR4, 0x20 ;  /* 0x0000002000047882 */ /* 0x001fe20000000000 */
[----:B------:R-:W-:Y:S01]  /*03f0*/  UMOV UR12, 0x80 ;  /* 0x00000080000c7882 */ /* 0x000fe20000000000 */
[----:B------:R-:W-:Y:S01]  /*0400*/  NOP ;  /* 0x0000000000007918 */ /* 0x000fe20000000000 */
[----:B------:R0:W0:Y:S01]  /*0410*/  SHFL.IDX PT, R95, R2, RZ, 0x1f ;  /* 0x00001fff025f7589 */ /* 0x00002200000e0000 */
[----:B------:R-:W-:Y:S01]  /*0420*/  ULDC.64 UR54, c[0x0][0x208] ;  /* 0x0000820000367ab9 */ /* 0x000fe20000000a00 */
[----:B-----5:R-:W-:-:S02]  /*0430*/  ISETP.NE.OR P0, PT, R5, RZ, !P0 ;  /* 0x000000ff0500720c */ /* 0x020fc40004705670 */
[----:B-1----:R-:W-:Y:S02]  /*0440*/  ISETP.NE.OR P1, PT, R3, RZ, !P1 ;  /* 0x000000ff0300720c */ /* 0x002fe40004f25670 */
[----:B------:R-:W-:-:S04]  /*0450*/  SHF.R.S32.HI R3, RZ, 0x1f, R4 ;  /* 0x0000001fff037819 */ /* 0x000fc80000011404 */
[----:B------:R-:W-:-:S05]  /*0460*/  LEA.HI R3, R3, R4, RZ, 0x7 ;  /* 0x0000000403037211 */ /* 0x000fca00078f38ff */
[----:B------:R-:W-:Y:S01]  /*0470*/  VOTEU.ALL UP0, P0 ;  /* 0x00000000003f7886 */ /* 0x000fe20000000000 */
[----:B------:R-:W-:Y:S01]  /*0480*/  LOP3.LUT R3, R3, 0xffffff80, RZ, 0xc0, !PT ;  /* 0xffffff8003037812 */ /* 0x000fe200078ec0ff */
[----:B------:R-:W-:-:S03]  /*0490*/  VOTEU.ALL UP1, P1 ;  /* 0x00000000003f7886 */ /* 0x000fc60000820000 */
[----:B------:R-:W1:Y:S01]  /*04a0*/  @!UP0 S2UR UR7, SR_CgaCtaId ;  /* 0x00000000000789c3 */ /* 0x000e620000008800 */
[----:B------:R-:W-:Y:S01]  /*04b0*/  @!UP0 UMOV UR6, 0x400 ;  /* 0x0000040000068882 */ /* 0x000fe20000000000 */
[----:B------:R-:W-:-:S04]  /*04c0*/  @!UP0 UIADD3 UR4, -UR4, 0x100000, URZ ;  /* 0x0010000004048890 */ /* 0x000fc8000fffe13f */
[----:B------:R-:W-:Y:S02]  /*04d0*/  @!UP0 USHF.L.U32 UR5, UR4, 0xb, URZ ;  /* 0x0000000b04058899 */ /* 0x000fe4000800063f */
[----:B------:R-:W-:Y:S01]  /*04e0*/  @!UP0 USHF.L.U32 UR4, UR4, 0x1, URZ ;  /* 0x0000000104048899 */ /* 0x000fe2000800063f */
[----:B------:R-:W-:Y:S01]  /*04f0*/  IMAD.IADD R3, R4, 0x1, -R3 ;  /* 0x0000000104037824 */ /* 0x000fe200078e0a03 */
[----:B------:R-:W-:Y:S01]  /*0500*/  @!UP1 UMOV UR10, 0x400 ;  /* 0x00000400000a9882 */ /* 0x000fe20000000000 */
[----:B------:R-:W-:Y:S01]  /*0510*/  VOTEU.ALL UP2, P1 ;  /* 0x00000000003f7886 */ /* 0x000fe20000840000 */
[----:B------:R-:W-:Y:S01]  /*0520*/  VOTEU.ALL UP3, P1 ;  /* 0x00000000003f7886 */ /* 0x000fe20000860000 */
[----:B------:R-:W-:Y:S01]  /*0530*/  VOTEU.ALL UP4, P1 ;  /* 0x00000000003f7886 */ /* 0x000fe20000880000 */
[----:B------:R-:W5:Y:S01]  /*0540*/  @!UP1 S2UR UR11, SR_CgaCtaId ;  /* 0x00000000000b99c3 */ /* 0x000f620000008800 */
[----:B------:R-:W-:Y:S01]  /*0550*/  VOTEU.ALL UP5, P1 ;  /* 0x00000000003f7886 */ /* 0x000fe200008a0000 */
[----:B------:R-:W-:Y:S01]  /*0560*/  ISETP.NE.AND P1, PT, RZ, UR15, PT ;  /* 0x0000000fff007c0c */ /* 0x000fe2000bf25270 */
[----:B-1----:R-:W-:-:S02]  /*0570*/  @!UP0 ULEA UR9, UR7, UR6, 0x18 ;  /* 0x0000000607098291 */ /* 0x002fc4000f8ec03f */
[----:B------:R-:W-:-:S04]  /*0580*/  @!UP1 UIADD3 UR6, -UR12, 0x100000, URZ ;  /* 0x001000000c069890 */ /* 0x000fc8000fffe13f */
[----:B------:R-:W-:Y:S02]  /*0590*/  @!UP1 USHF.L.U32 UR7, UR6, 0xb, URZ ;  /* 0x0000000b06079899 */ /* 0x000fe4000800063f */
[----:B------:R-:W-:Y:S01]  /*05a0*/  @!UP1 USHF.L.U32 UR6, UR6, 0x1, URZ ;  /* 0x0000000106069899 */ /* 0x000fe2000800063f */
[----:B------:R-:W-:Y:S01]  /*05b0*/  VOTEU.ALL UP0, P0 ;  /* 0x00000000003f7886 */ /* 0x000fe20000000000 */
[----:B-----5:R-:W-:Y:S01]  /*05c0*/  @!UP1 ULEA UR10, UR11, UR10, 0x18 ;  /* 0x0000000a0b0a9291 */ /* 0x020fe2000f8ec03f */
[----:B------:R-:W-:Y:S01]  /*05d0*/  VOTEU.ALL UP1, P0 ;  /* 0x00000000003f7886 */ /* 0x000fe20000020000 */
[----:B------:R-:W1:Y:S02]  /*05e0*/  FENCE.VIEW.ASYNC.S ;  /* 0x00000000000073c6 */ /* 0x000e640000000000 */
[----:B-1----:R-:W2:Y:S02]  /*05f0*/  @!UP0 SYNCS.EXCH.64 URZ, [UR9+0x70], UR4 ;  /* 0x00007004093f85b2 */ /* 0x002ea40008000100 */
[----:B------:R1:W2:Y:S01]  /*0600*/  @!UP1 SYNCS.EXCH.64 URZ, [UR9+0x78], UR4 ;  /* 0x00007804093f95b2 */ /* 0x0002a20008000100 */
[----:B------:R-:W-:Y:S01]  /*0610*/  NOP ;  /* 0x0000000000007918 */ /* 0x000fe20000000000 */
[----:B-1----:R-:W-:-:S02]  /*0620*/  ULDC.64 UR4, c[0x0][0x598] ;  /* 0x0001660000047ab9 */ /* 0x002fc40000000a00 */
[----:B------:R-:W-:Y:S02]  /*0630*/  ISETP.NE.U32.AND P0, PT, RZ, UR4, PT ;  /* 0x00000004ff007c0c */ /* 0x000fe4000bf05070 */
[----:B------:R1:W2:Y:S02]  /*0640*/  @!UP2 SYNCS.EXCH.64 URZ, [UR10+0x50], UR6 ;  /* 0x000050060a3fa5b2 */ /* 0x0002a40008000100 */
[----:B------:R-:W-:Y:S01]  /*0650*/  ISETP.NE.AND.EX P0, PT, RZ, UR5, PT, P0 ;  /* 0x00000005ff007c0c */ /* 0x000fe2000bf05300 */
[----:B------:R1:W2:Y:S01]  /*0660*/  @!UP3 SYNCS.EXCH.64 URZ, [UR10+0x58], UR6 ;  /* 0x000058060a3fb5b2 */ /* 0x0002a20008000100 */
[----:B------:R1:W2:Y:S01]  /*0670*/  @!UP4 SYNCS.EXCH.64 URZ, [UR10+0x60], UR6 ;  /* 0x000060060a3fc5b2 */ /* 0x0002a20008000100 */
[----:B------:R1:W2:Y:S01]  /*0680*/  @!UP5 SYNCS.EXCH.64 URZ, [UR10+0x68], UR6 ;  /* 0x000068060a3fd5b2 */ /* 0x0002a20008000100 */
[----:B------:R-:W-:Y:S01]  /*0690*/  NOP ;  /* 0x0000000000007918 */ /* 0x000fe20000000000 */
[----:B--234-:R-:W-:Y:S08]  /*06a0*/  BAR.SYNC.DEFER_BLOCKING 0x0 ;  /* 0x0000000000007b1d */ /* 0x01cff00000010000 */
[----:B01----:R-:W-:Y:S05]  /*06b0*/  @!P0 BRA `(.L_x_3) ;  /* 0x00000000001c8947 */ /* 0x003fea0003800000 */
[----:B------:R-:W0:Y:S02]  /*06c0*/  LDC.64 R6, c[0x0][0x598] ;  /* 0x00016600ff067b82 */ /* 0x000e240000000a00 */
[----:B0-----:R-:W2:Y:S02]  /*06d0*/  LDG.E.64 R6, desc[UR54][R6.64] ;  /* 0x0000003606067981 */ /* 0x001ea4000c1e1b00 */
[----:B--2---:R-:W-:-:S04]  /*06e0*/  ISETP.NE.U32.AND P0, PT, R6, RZ, PT ;  /* 0x000000ff0600720c */ /* 0x004fc80003f05070 */
[----:B------:R-:W-:-:S13]  /*06f0*/  ISETP.NE.AND.EX P0, PT, R7, RZ, PT, P0 ;  /* 0x000000ff0700720c */ /* 0x000fda0003f05300 */
[----:B------:R-:W-:Y:S05]  /*0700*/  @!P0 BRA `(.L_x_3) ;  /* 0x0000000000088947 */ /* 0x000fea0003800000 */
[----:B------:R1:W5:Y:S01]  /*0710*/  LD.E R22, desc[UR54][R6.64] ;  /* 0x0000003606167980 */ /* 0x000362000c101900 */
[----:B------:R-:W-:Y:S05]  /*0720*/  BRA `(.L_x_4) ;  /* 0x0000000000247947 */ /* 0x000fea0003800000 */
.L_x_3:
[----:B------:R-:W-:Y:S02]  /*0730*/  ULDC.64 UR4, c[0x0][0x588] ;  /* 0x0001620000047ab9 */ /* 0x000fe40000000a00 */
[----:B------:R-:W-:-:S04]  /*0740*/  ISETP.NE.U32.AND P0, PT, RZ, UR4, PT ;  /* 0x00000004ff007c0c */ /* 0x000fc8000bf05070 */
[----:B------:R-:W-:-:S13]  /*0750*/  ISETP.NE.AND.EX P0, PT, RZ, UR5, PT, P0 ;  /* 0x00000005ff007c0c */ /* 0x000fda000bf05300 */
[----:B------:R-:W-:Y:S05]  /*0760*/  @!P0 BRA `(.L_x_5) ;  /* 0x00000000000c8947 */ /* 0x000fea0003800000 */
[----:B------:R-:W0:Y:S02]  /*0770*/  LDC.64 R22, c[0x0][0x588] ;  /* 0x00016200ff167b82 */ /* 0x000e240000000a00 */
[----:B0-----:R0:W5:Y:S01]  /*0780*/  LDG.E R22, desc[UR54][R22.64] ;  /* 0x0000003616167981 */ /* 0x001162000c1e1900 */
[----:B------:R-:W-:Y:S05]  /*0790*/  BRA `(.L_x_4) ;  /* 0x0000000000087947 */ /* 0x000fea0003800000 */
.L_x_5:
[----:B------:R-:W-:Y:S02]  /*07a0*/  ULDC UR4, c[0x0][0x580] ;  /* 0x0001600000047ab9 */ /* 0x000fe40000000800 */
[----:B------:R-:W-:-:S07]  /*07b0*/  IMAD.U32 R22, RZ, RZ, UR4 ;  /* 0x00000004ff167e24 */ /* 0x000fce000f8e00ff */
.L_x_4:
[----:B------:R-:W-:Y:S02]  /*07c0*/  ULDC.64 UR4, c[0x0][0x5a0] ;  /* 0x0001680000047ab9 */ /* 0x000fe40000000a00 */
[----:B------:R-:W-:-:S04]  /*07d0*/  ISETP.NE.U32.AND P0, PT, RZ, UR4, PT ;  /* 0x00000004ff007c0c */ /* 0x000fc8000bf05070 */
[----:B------:R-:W-:-:S13]  /*07e0*/  ISETP.NE.AND.EX P0, PT, RZ, UR5, PT, P0 ;  /* 0x00000005ff007c0c */ /* 0x000fda000bf05300 */
[----:B------:R-:W-:Y:S05]  /*07f0*/  @!P0 BRA `(.L_x_6) ;  /* 0x00000000001c8947 */ /* 0x000fea0003800000 */
[----:B-1----:R-:W1:Y:S02]  /*0800*/  LDC.64 R6, c[0x0][0x5a0] ;  /* 0x00016800ff067b82 */ /* 0x002e640000000a00 */
[----:B-1----:R-:W2:Y:S02]  /*0810*/  LDG.E.64 R6, desc[UR54][R6.64] ;  /* 0x0000003606067981 */ /* 0x002ea4000c1e1b00 */
[----:B--2---:R-:W-:-:S04]  /*0820*/  ISETP.NE.U32.AND P0, PT, R6, RZ, PT ;  /* 0x000000ff0600720c */ /* 0x004fc80003f05070 */
[----:B------:R-:W-:-:S13]  /*0830*/  ISETP.NE.AND.EX P0, PT, R7, RZ, PT, P0 ;  /* 0x000000ff0700720c */ /* 0x000fda0003f05300 */
[----:B------:R-:W-:Y:S05]  /*0840*/  @!P0 BRA `(.L_x_6) ;  /* 0x0000000000088947 */ /* 0x000fea0003800000 */
[----:B0-----:R2:W5:Y:S01]  /*0850*/  LD.E R23, desc[UR54][R6.64] ;  /* 0x0000003606177980 */ /* 0x001562000c101900 */
[----:B------:R-:W-:Y:S05]  /*0860*/  BRA `(.L_x_7) ;  /* 0x0000000000247947 */ /* 0x000fea0003800000 */
.L_x_6:
[----:B------:R-:W-:Y:S02]  /*0870*/  ULDC.64 UR4, c[0x0][0x590] ;  /* 0x0001640000047ab9 */ /* 0x000fe40000000a00 */
[----:B------:R-:W-:-:S04]  /*0880*/  ISETP.NE.U32.AND P0, PT, RZ, UR4, PT ;  /* 0x00000004ff007c0c */ /* 0x000fc8000bf05070 */
[----:B------:R-:W-:-:S13]  /*0890*/  ISETP.NE.AND.EX P0, PT, RZ, UR5, PT, P0 ;  /* 0x00000005ff007c0c */ /* 0x000fda000bf05300 */
[----:B------:R-:W-:Y:S05]  /*08a0*/  @!P0 BRA `(.L_x_8) ;  /* 0x00000000000c8947 */ /* 0x000fea0003800000 */
[----:B-1----:R-:W0:Y:S02]  /*08b0*/  LDC.64 R6, c[0x0][0x590] ;  /* 0x00016400ff067b82 */ /* 0x002e240000000a00 */
[----:B0-----:R0:W5:Y:S01]  /*08c0*/  LDG.E R23, desc[UR54][R6.64] ;  /* 0x0000003606177981 */ /* 0x001162000c1e1900 */
[----:B------:R-:W-:Y:S05]  /*08d0*/  BRA `(.L_x_7) ;  /* 0x0000000000087947 */ /* 0x000fea0003800000 */
.L_x_8:
[----:B------:R-:W-:Y:S02]  /*08e0*/  ULDC UR4, c[0x0][0x584] ;  /* 0x0001610000047ab9 */ /* 0x000fe40000000800 */
[----:B0-----:R-:W-:-:S07]  /*08f0*/  IMAD.U32 R23, RZ, RZ, UR4 ;  /* 0x00000004ff177e24 */ /* 0x001fce000f8e00ff */
.L_x_7:
[----:B------:R-:W3:Y:S01]  /*0900*/  S2UR UR10, SR_CTAID.Y ;  /* 0x00000000000a79c3 */ /* 0x000ee20000002600 */
[----:B------:R-:W-:Y:S01]  /*0910*/  ULDC UR5, c[0x0][0x65c] ;  /* 0x0001970000057ab9 */ /* 0x000fe20000000800 */
[----:B------:R-:W-:Y:S01]  /*0920*/  UISETP.NE.AND UP0, UPT, UR15, 0x2, UPT ;  /* 0x000000020f00788c */ /* 0x000fe2000bf05270 */
[----:B------:R-:W-:Y:S01]  /*0930*/  IMAD.MOV.U32 R18, RZ, RZ, -0x1 ;  /* 0xffffffffff127424 */ /* 0x000fe200078e00ff */
[----:B------:R-:W-:Y:S01]  /*0940*/  UISETP.NE.AND UP2, UPT, UR5, 0x1, UPT ;  /* 0x000000010500788c */ /* 0x000fe2000bf45270 */
[----:B------:R-:W-:Y:S02]  /*0950*/  IMAD.MOV.U32 R2, RZ, RZ, -0x1 ;  /* 0xffffffffff027424 */ /* 0x000fe400078e00ff */
[----:B------:R-:W-:Y:S01]  /*0960*/  IMAD.MOV.U32 R19, RZ, RZ, -0x1 ;  /* 0xffffffffff137424 */ /* 0x000fe200078e00ff */
[----:B------:R-:W4:Y:S01]  /*0970*/  S2UR UR4, SR_CTAID.X ;  /* 0x00000000000479c3 */ /* 0x000f220000002500 */
[----:B------:R-:W-:-:S06]  /*0980*/  UP2UR UR38, UPR, URZ, 0x4 ;  /* 0x000000043f267883 */ /* 0x000fcc0008000000 */
[----:B------:R-:W-:Y:S01]  /*0990*/  @UP2 ULDC UR12, c[0x0][0x10] ;  /* 0x00000400000c2ab9 */ /* 0x000fe20000000800 */
[----:B------:R-:W-:Y:S01]  /*09a0*/  @UP2 UMOV UR7, URZ ;  /* 0x0000003f00072c82 */ /* 0x000fe20008000000 */
[----:B------:R-:W-:Y:S01]  /*09b0*/  @UP2 UMOV UR5, URZ ;  /* 0x0000003f00052c82 */ /* 0x000fe20008000000 */
[----:B012---:R-:W0:Y:S01]  /*09c0*/  LDC.64 R6, c[0x0][0x650] ;  /* 0x00019400ff067b82 */ /* 0x007e220000000a00 */
[----:B---3--:R-:W-:Y:S02]  /*09d0*/  @UP2 UMOV UR9, UR10 ;  /* 0x0000000a00092c82 */ /* 0x008fe40008000000 */
[----:B------:R-:W-:Y:S01]  /*09e0*/  @UP2 UMOV UR6, UR9 ;  /* 0x0000000900062c82 */ /* 0x000fe20008000000 */
[----:B------:R-:W-:Y:S01]  /*09f0*/  @!UP2 UMOV UR9, UR10 ;  /* 0x0000000a0009ac82 */ /* 0x000fe20008000000 */
[----:B----4-:R-:W-:-:S03]  /*0a00*/  @UP2 UIMAD.WIDE.U32 UR12, UR4, UR12, UR6 ;  /* 0x0000000c040c22a5 */ /* 0x010fc6000f8e0006 */
[----:B------:R-:W-:Y:S01]  /*0a10*/  @!UP2 ULDC UR6, c[0x0][0xc] ;  /* 0x000003000006aab9 */ /* 0x000fe20000000800 */
[----:B------:R-:W-:Y:S01]  /*0a20*/  @UP2 UIADD3 UR14, UR13, UR5, URZ ;  /* 0x000000050d0e2290 */ /* 0x000fe2000fffe03f */
[----:B------:R-:W-:Y:S02]  /*0a30*/  ULDC UR10, c[0x0][0xc] ;  /* 0x00000300000a7ab9 */ /* 0x000fe40000000800 */
[----:B------:R-:W-:Y:S01]  /*0a40*/  UMOV UR5, URZ ;  /* 0x0000003f00057c82 */ /* 0x000fe20008000000 */
[----:B------:R-:W-:Y:S01]  /*0a50*/  ULDC UR11, c[0x0][0x10] ;  /* 0x00000400000b7ab9 */ /* 0x000fe20000000800 */
[----:B------:R-:W-:Y:S02]  /*0a60*/  @!UP2 UIMAD.WIDE.U32 UR6, UR6, UR9, UR4 ;  /* 0x000000090606a2a5 */ /* 0x000fe4000f8e0004 */
[----:B------:R-:W-:Y:S01]  /*0a70*/  UIMAD.WIDE.U32 UR10, UR10, UR11, URZ ;  /* 0x0000000b0a0a72a5 */ /* 0x000fe2000f8e003f */
[----:B------:R-:W-:-:S03]  /*0a80*/  ULDC UR13, c[0x0][0x14] ;  /* 0x00000500000d7ab9 */ /* 0x000fc60000000800 */
[----:B------:R-:W-:Y:S02]  /*0a90*/  UIMAD.WIDE.U32 UR52, UR10, UR13, URZ ;  /* 0x0000000d0a3472a5 */ /* 0x000fe4000f8e003f */
[----:B------:R-:W-:Y:S01]  /*0aa0*/  UIMAD UR37, UR11, UR13, URZ ;  /* 0x0000000d0b2572a4 */ /* 0x000fe2000f8e023f */
[----:B------:R-:W-:Y:S01]  /*0ab0*/  @!UP2 UMOV UR12, UR6 ;  /* 0x00000006000cac82 */ /* 0x000fe20008000000 */
[----:B------:R-:W-:Y:S02]  /*0ac0*/  @!UP2 UMOV UR14, UR7 ;  /* 0x00000007000eac82 */ /* 0x000fe40008000000 */
[----:B------:R-:W-:Y:S02]  /*0ad0*/  UIADD3 UR37, UR53, UR37, URZ ;  /* 0x0000002535257290 */ /* 0x000fe4000fffe03f */
[----:B------:R-:W-:-:S04]  /*0ae0*/  UIADD3 UR6, UP1, UR12, UR52, URZ ;  /* 0x000000340c067290 */ /* 0x000fc8000ff3e03f */
[----:B------:R-:W-:Y:S02]  /*0af0*/  UIADD3.X UR7, UR14, UR37, URZ, UP1, !UPT ;  /* 0x000000250e077290 */ /* 0x000fe40008ffe43f */
[----:B------:R-:W-:Y:S02]  /*0b00*/  USEL UR6, UR6, UR12, !UP0 ;  /* 0x0000000c06067287 */ /* 0x000fe4000c000000 */
[----:B------:R-:W-:-:S04]  /*0b10*/  USEL UR7, UR7, UR14, !UP0 ;  /* 0x0000000e07077287 */ /* 0x000fc8000c000000 */
[----:B0-----:R-:W-:Y:S01]  /*0b20*/  ISETP.LE.U32.AND P0, PT, R6, UR6, PT ;  /* 0x0000000606007c0c */ /* 0x001fe2000bf03070 */
[----:B------:R-:W-:Y:S02]  /*0b30*/  IMAD.U32 R16, RZ, RZ, UR6 ;  /* 0x00000006ff107e24 */ /* 0x000fe4000f8e00ff */
[----:B------:R-:W-:Y:S02]  /*0b40*/  IMAD.U32 R0, RZ, RZ, UR7 ;  /* 0x00000007ff007e24 */ /* 0x000fe4000f8e00ff */
[----:B------:R-:W-:-:S03]  /*0b50*/  IMAD.U32 R17, RZ, RZ, UR7 ;  /* 0x00000007ff117e24 */ /* 0x000fc6000f8e00ff */
[----:B------:R-:W-:Y:S02]  /*0b60*/  ISETP.GE.U32.AND.EX P0, PT, R0, R7, PT, P0 ;  /* 0x000000070000720c */ /* 0x000fe40003f06100 */
[----:B------:R-:W-:-:S11]  /*0b70*/  PRMT R0, RZ, 0x7610, R0 ;  /* 0x00007610ff007816 */ /* 0x000fd60000000000 */
[----:B------:R-:W-:Y:S05]  /*0b80*/  @P0 BRA `(.L_x_9) ;  /* 0x00000004008c0947 */ /* 0x000fea0003800000 */
[----:B------:R-:W-:Y:S01]  /*0b90*/  I2FP.F32.U32 R0, UR4 ;  /* 0x0000000400007c45 */ /* 0x000fe20008201000 */
[----:B------:R-:W-:Y:S01]  /*0ba0*/  ULDC.64 UR16, c[0x0][0x628] ;  /* 0x00018a0000107ab9 */ /* 0x000fe20000000a00 */
[----:B------:R-:W-:Y:S01]  /*0bb0*/  ULDC UR6, c[0x0][0x150] ;  /* 0x0000540000067ab9 */ /* 0x000fe20000000800 */
[----:B------:R-:W-:Y:S01]  /*0bc0*/  ISETP.NE.U32.AND P0, PT, RZ, UR16, PT ;  /* 0x00000010ff007c0c */ /* 0x000fe2000bf05070 */
[----:B------:R-:W-:Y:S01]  /*0bd0*/  ULDC UR15, c[0x0][0x630] ;  /* 0x00018c00000f7ab9 */ /* 0x000fe20000000800 */
[----:B------:R-:W-:Y:S01]  /*0be0*/  FMUL R0, R0, UR6 ;  /* 0x0000000600007c20 */ /* 0x000fe20008400000 */
[----:B------:R-:W-:Y:S01]  /*0bf0*/  R2UR UR19, R16 ;  /* 0x00000000101372ca */ /* 0x000fe200000e0000 */
[----:B------:R-:W-:Y:S01]  /*0c00*/  ULDC UR21, c[0x0][0x154] ;  /* 0x0000550000157ab9 */ /* 0x000fe20000000800 */
[----:B------:R-:W-:Y:S01]  /*0c10*/  ISETP.NE.AND.EX P0, PT, RZ, UR17, PT, P0 ;  /* 0x00000011ff007c0c */ /* 0x000fe2000bf05300 */
[----:B------:R0:W1:Y:S01]  /*0c20*/  F2I.U32.TRUNC.NTZ R2, R0 ;  /* 0x0000000000027305 */ /* 0x000062000020f000 */
[----:B------:R-:W-:-:S02]  /*0c30*/  R2UR UR20, R17 ;  /* 0x00000000111472ca */ /* 0x000fc400000e0000 */
[----:B------:R-:W-:Y:S02]  /*0c40*/  R2UR UR6, R16 ;  /* 0x00000000100672ca */ /* 0x000fe400000e0000 */
[----:B------:R-:W-:-:S07]  /*0c50*/  R2UR UR7, R17 ;  /* 0x00000000110772ca */ /* 0x000fce00000e0000 */
[----:B0-----:R-:W-:Y:S08]  /*0c60*/  @!P0 BRA `(.L_x_10) ;  /* 0x0000000000308947 */ /* 0x001ff00003800000 */
[----:B------:R-:W-:Y:S01]  /*0c70*/  R2UR UR6, R16 ;  /* 0x00000000100672ca */ /* 0x000fe200000e0000 */
[----:B------:R-:W-:Y:S01]  /*0c80*/  ULDC UR12, c[0x0][0x634] ;  /* 0x00018d00000c7ab9 */ /* 0x000fe20000000800 */
[----:B------:R-:W-:-:S11]  /*0c90*/  R2UR UR14, R17 ;  /* 0x00000000110e72ca */ /* 0x000fd600000e0000 */
[----:B------:R-:W-:-:S04]  /*0ca0*/  UIADD3 UR12, UP1, UR6, UR12, URZ ;  /* 0x0000000c060c7290 */ /* 0x000fc8000ff3e03f */
[----:B------:R-:W-:-:S04]  /*0cb0*/  UIADD3.X UR14, URZ, UR14, URZ, UP1, !UPT ;  /* 0x0000000e3f0e7290 */ /* 0x000fc80008ffe43f */
[----:B------:R-:W-:-:S04]  /*0cc0*/  UIMAD.WIDE.U32 UR6, UR14, UR16, URZ ;  /* 0x000000100e0672a5 */ /* 0x000fc8000f8e003f */
[----:B------:R-:W-:Y:S02]  /*0cd0*/  UIMAD.WIDE.U32 UR10, UP1, UR12, UR17, UR6 ;  /* 0x000000110c0a72a5 */ /* 0x000fe4000f820006 */
[----:B------:R-:W-:Y:S02]  /*0ce0*/  UIMAD.WIDE.U32 UR6, UR12, UR16, URZ ;  /* 0x000000100c0672a5 */ /* 0x000fe4000f8e003f */
[----:B------:R-:W-:Y:S02]  /*0cf0*/  UIADD3.X UR13, URZ, URZ, URZ, UP1, !UPT ;  /* 0x0000003f3f0d7290 */ /* 0x000fe40008ffe43f */
[----:B------:R-:W-:Y:S01]  /*0d00*/  UIADD3 URZ, UP1, UR7, UR10, URZ ;  /* 0x0000000a073f7290 */ /* 0x000fe2000ff3e03f */
[----:B------:R-:W-:-:S03]  /*0d10*/  UMOV UR12, UR11 ;  /* 0x0000000b000c7c82 */ /* 0x000fc60008000000 */
[----:B------:R-:W-:-:S12]  /*0d20*/  UIMAD.WIDE.U32.X UR6, UR14, UR17, UR12, UP1 ;  /* 0x000000110e0672a5 */ /* 0x000fd800088e040c */
.L_x_10:
[----:B------:R-:W-:Y:S01]  /*0d30*/  USHF.R.U64 UR5, UR6, UR15, UR7 ;  /* 0x0000000f06057299 */ /* 0x000fe20008001207 */
[----:B------:R-:W-:Y:S01]  /*0d40*/  I2FP.F32.U32 R0, UR9 ;  /* 0x0000000900007c45 */ /* 0x000fe20008201000 */
[----:B------:R-:W-:Y:S01]  /*0d50*/  USHF.R.U32.HI UR6, URZ, UR15, UR7 ;  /* 0x0000000f3f067299 */ /* 0x000fe20008011607 */
[----:B-1----:R-:W-:Y:S01]  /*0d60*/  R2UR UR14, R2 ;  /* 0x00000000020e72ca */ /* 0x002fe200000e0000 */
[----:B------:R-:W-:Y:S02]  /*0d70*/  UIADD3 UR17, UP1, URZ, -UR5, URZ ;  /* 0x800000053f117290 */ /* 0x000fe4000ff3e03f */
[----:B------:R-:W-:Y:S01]  /*0d80*/  FMUL R0, R0, UR21 ;  /* 0x0000001500007c20 */ /* 0x000fe20008400000 */
[----:B------:R-:W-:Y:S01]  /*0d90*/  ULDC.64 UR10, c[0x0][0x620] ;  /* 0x00018800000a7ab9 */ /* 0x000fe20000000a00 */
[----:B------:R-:W-:Y:S01]  /*0da0*/  UIADD3.X UR6, URZ, ~UR6, URZ, UP1, !UPT ;  /* 0x800000063f067290 */ /* 0x000fe20008ffe43f */
[----:B------:R-:W-:Y:S01]  /*0db0*/  UMOV UR12, UR19 ;  /* 0x00000013000c7c82 */ /* 0x000fe20008000000 */
[----:B------:R-:W-:-:S02]  /*0dc0*/  UMOV UR13, UR20 ;  /* 0x00000014000d7c82 */ /* 0x000fc40008000000 */
[----:B------:R-:W-:Y:S01]  /*0dd0*/  UIMAD UR6, UR6, UR10, URZ ;  /* 0x0000000a060672a4 */ /* 0x000fe2000f8e023f */
[----:B------:R-:W0:Y:S01]  /*0de0*/  F2I.U32.TRUNC.NTZ R0, R0 ;  /* 0x0000000000007305 */ /* 0x000e22000020f000 */
[----:B------:R-:W-:Y:S02]  /*0df0*/  UIMAD.WIDE.U32 UR12, UR17, UR10, UR12 ;  /* 0x0000000a110c72a5 */ /* 0x000fe4000f8e000c */
[----:B------:R-:W-:Y:S01]  /*0e00*/  UIMAD UR17, UR17, UR11, UR6 ;  /* 0x0000000b111172a4 */ /* 0x000fe2000f8e0206 */
[----:B------:R-:W-:Y:S01]  /*0e10*/  ULDC UR24, c[0x0][0x658] ;  /* 0x0001960000187ab9 */ /* 0x000fe20000000800 */
[----:B------:R-:W-:Y:S02]  /*0e20*/  UMOV UR22, 0xffffffff ;  /* 0xffffffff00167882 */ /* 0x000fe40000000000 */
[----:B------:R-:W-:Y:S01]  /*0e30*/  UIADD3 UR17, UR13, UR17, URZ ;  /* 0x000000110d117290 */ /* 0x000fe2000fffe03f */
[----:B------:R-:W-:Y:S01]  /*0e40*/  ULDC UR19, c[0x0][0x618] ;  /* 0x0001860000137ab9 */ /* 0x000fe20000000800 */
[----:B------:R-:W-:Y:S01]  /*0e50*/  ULDC.64 UR6, c[0x0][0x640] ;  /* 0x0001900000067ab9 */ /* 0x000fe20000000a00 */
[----:B------:R-:W-:Y:S01]  /*0e60*/  USHF.L.U32 UR13, UR22, UR24, URZ ;  /* 0x00000018160d7299 */ /* 0x000fe2000800063f */
[----:B------:R-:W-:Y:S01]  /*0e70*/  ISETP.NE.U32.AND P0, PT, RZ, UR6, PT ;  /* 0x00000006ff007c0c */ /* 0x000fe2000bf05070 */
[----:B------:R-:W-:-:S02]  /*0e80*/  USHF.R.U64 UR22, UR12, UR19, UR17 ;  /* 0x000000130c167299 */ /* 0x000fc40008001211 */
[----:B------:R-:W-:Y:S01]  /*0e90*/  USHF.R.U32.HI UR12, URZ, UR19, UR17 ;  /* 0x000000133f0c7299 */ /* 0x000fe20008011611 */
[----:B0-----:R-:W-:Y:S01]  /*0ea0*/  R2UR UR16, R0 ;  /* 0x00000000001072ca */ /* 0x001fe200000e0000 */
[----:B------:R-:W-:Y:S01]  /*0eb0*/  ULDC UR21, c[0x0][0x608] ;  /* 0x0001820000157ab9 */ /* 0x000fe20000000800 */
[----:B------:R-:W-:Y:S01]  /*0ec0*/  ISETP.NE.AND.EX P0, PT, RZ, UR7, PT, P0 ;  /* 0x00000007ff007c0c */ /* 0x000fe2000bf05300 */
[----:B------:R-:W-:Y:S02]  /*0ed0*/  USHF.R.U64 UR26, UR22, UR21, UR12 ;  /* 0x00000015161a7299 */ /* 0x000fe4000800120c */
[----:B------:R-:W-:Y:S01]  /*0ee0*/  USHF.R.U32.HI UR12, URZ, UR21, UR12 ;  /* 0x000000153f0c7299 */ /* 0x000fe2000801160c */
[----:B------:R-:W-:Y:S01]  /*0ef0*/  UMOV UR20, 0x1 ;  /* 0x0000000100147882 */ /* 0x000fe20000000000 */
[----:B------:R-:W-:Y:S02]  /*0f00*/  UIADD3 UR14, -UR14, URZ, URZ ;  /* 0x0000003f0e0e7290 */ /* 0x000fe4000fffe13f */
[----:B------:R-:W-:-:S02]  /*0f10*/  USHF.R.U64 UR27, UR26, UR24, UR12 ;  /* 0x000000181a1b7299 */ /* 0x000fc4000800120c */
[----:B------:R-:W-:Y:S01]  /*0f20*/  USHF.L.U32 UR19, UR20, UR24, URZ ;  /* 0x0000001814137299 */ /* 0x000fe2000800063f */
[----:B------:R-:W-:Y:S01]  /*0f30*/  ULDC UR15, c[0x0][0x144] ;  /* 0x00005100000f7ab9 */ /* 0x000fe20000000800 */
[----:B------:R-:W-:Y:S01]  /*0f40*/  ULDC UR10, c[0x0][0x600] ;  /* 0x00018000000a7ab9 */ /* 0x000fe20000000800 */
[----:B------:R-:W-:Y:S02]  /*0f50*/  ULOP3.LUT UR20, URZ, UR13, URZ, 0x33, !UPT ;  /* 0x0000000d3f147292 */ /* 0x000fe4000f8e333f */
[----:B------:R-:W-:Y:S02]  /*0f60*/  USHF.R.U32.HI UR13, URZ, UR24, UR12 ;  /* 0x000000183f0d7299 */ /* 0x000fe4000801160c */
[----:B------:R-:W-:Y:S02]  /*0f70*/  UIADD3 UR11, UR10, -0x1, URZ ;  /* 0xffffffff0a0b7890 */ /* 0x000fe4000fffe03f */
[----:B------:R-:W-:Y:S02]  /*0f80*/  UIADD3 UR23, -UR16, URZ, URZ ;  /* 0x0000003f10177290 */ /* 0x000fe4000fffe13f */
[----:B------:R-:W-:Y:S01]  /*0f90*/  UIMAD UR4, UR15, UR14, UR4 ;  /* 0x0000000e0f0472a4 */ /* 0x000fe2000f8e0204 */
[----:B------:R-:W-:Y:S01]  /*0fa0*/  ULDC UR28, c[0x0][0x148] ;  /* 0x00005200001c7ab9 */ /* 0x000fe20000000800 */
[----:B------:R-:W-:Y:S01]  /*0fb0*/  ULDC UR24, c[0x0][0x648] ;  /* 0x0001920000187ab9 */ /* 0x000fe20000000800 */
[----:B------:R-:W-:Y:S01]  /*0fc0*/  ULDC UR25, c[0x0][0x638] ;  /* 0x00018e0000197ab9 */ /* 0x000fe20000000800 */
[----:B------:R-:W-:Y:S01]  /*0fd0*/  UMOV UR12, UR27 ;  /* 0x0000001b000c7c82 */ /* 0x000fe20008000000 */
[----:B------:R-:W-:Y:S07]  /*0fe0*/  @!P0 BRA `(.L_x_11) ;  /* 0x0000000000308947 */ /* 0x000fee0003800000 */
[----:B------:R-:W-:Y:S02]  /*0ff0*/  ULDC UR16, c[0x0][0x64c] ;  /* 0x0001930000107ab9 */ /* 0x000fe40000000800 */
        /* <DEDUP_REMOVED lines=8> */
[----:B------:R-:W-:-:S07]  /*1080*/  UIMAD.WIDE.U32.X UR6, UR21, UR7, UR16, UP1 ;  /* 0x00000007150672a5 */ /* 0x000fce00088e0410 */
[----:B------:R-:W-:Y:S01]  /*1090*/  UMOV UR12, UR6 ;  /* 0x00000006000c7c82 */ /* 0x000fe20008000000 */
[----:B------:R-:W-:-:S05]  /*10a0*/  UMOV UR13, UR7 ;  /* 0x00000007000d7c82 */ /* 0x000fca0008000000 */
.L_x_11:
[----:B------:R-:W-:Y:S01]  /*10b0*/  UISETP.NE.AND UP1, UPT, UR38, URZ, UPT ;  /* 0x0000003f2600728c */ /* 0x000fe2000bf25270 */
[----:B------:R-:W-:Y:S01]  /*10c0*/  IMAD.MOV.U32 R0, RZ, RZ, 0x1 ;  /* 0x00000001ff007424 */ /* 0x000fe200078e00ff */
[----:B------:R-:W-:Y:S01]  /*10d0*/  USHF.R.U64 UR6, UR12, UR24, UR13 ;  /* 0x000000180c067299 */ /* 0x000fe2000800120d */
[----:B------:R-:W-:Y:S01]  /*10e0*/  IMAD.U32 R19, RZ, RZ, UR5 ;  /* 0x00000005ff137e24 */ /* 0x000fe2000f8e00ff */
[----:B------:R-:W-:Y:S02]  /*10f0*/  ULOP3.LUT UR20, UR26, UR20, URZ, 0xc0, !UPT ;  /* 0x000000141a147292 */ /* 0x000fe4000f8ec03f */
[----:B------:R-:W-:Y:S02]  /*1100*/  UIADD3 UR7, -UR6, URZ, URZ ;  /* 0x0000003f06077290 */ /* 0x000fe4000fffe13f */
[----:B------:R-:W-:Y:S02]  /*1110*/  UIMAD UR19, UR19, UR6, UR20 ;  /* 0x00000006131372a4 */ /* 0x000fe4000f8e0214 */
[----:B------:R-:W-:-:S02]  /*1120*/  ULOP3.LUT UR11, UR22, UR11, URZ, 0xc0, !UPT ;  /* 0x0000000b160b7292 */ /* 0x000fc4000f8ec03f */
[----:B------:R-:W-:Y:S02]  /*1130*/  @UP1 UIMAD UR4, UR28, UR23, UR9 ;  /* 0x000000171c0412a4 */ /* 0x000fe4000f8e0209 */
[----:B------:R-:W-:-:S03]  /*1140*/  UIMAD UR6, UR7, UR25, UR27 ;  /* 0x00000019070672a4 */ /* 0x000fc6000f8e021b */
[----:B------:R-:W-:Y:S01]  /*1150*/  ULDC UR7, c[0x0][0x610] ;  /* 0x0001840000077ab9 */ /* 0x000fe20000000800 */
[----:B------:R-:W-:Y:S02]  /*1160*/  UIMAD UR6, UR6, UR10, UR11 ;  /* 0x0000000a060672a4 */ /* 0x000fe4000f8e020b */
[----:B------:R-:W-:-:S04]  /*1170*/  UIMAD UR4, UR19, UR7, UR4 ;  /* 0x00000007130472a4 */ /* 0x000fc8000f8e0204 */
[----:B------:R-:W-:Y:S02]  /*1180*/  USEL UR7, UR6, UR4, !UP1 ;  /* 0x0000000406077287 */ /* 0x000fe4000c800000 */
[----:B------:R-:W-:-:S04]  /*1190*/  USEL UR4, UR4, UR6, !UP1 ;  /* 0x0000000604047287 */ /* 0x000fc8000c800000 */
[----:B------:R-:W-:Y:S02]  /*11a0*/  IMAD.U32 R2, RZ, RZ, UR7 ;  /* 0x00000007ff027e24 */ /* 0x000fe4000f8e00ff */
[----:B------:R-:W-:-:S07]  /*11b0*/  IMAD.U32 R18, RZ, RZ, UR4 ;  /* 0x00000004ff127e24 */ /* 0x000fce000f8e00ff */
.L_x_9:
[----:B------:R-:W-:Y:S02]  /*11c0*/  ULDC UR4, c[0x0][0x28c] ;  /* 0x0000a30000047ab9 */ /* 0x000fe40000000800 */
[----:B------:R-:W-:-:S04]  /*11d0*/  UIADD3 UR4, UR4, 0x7f, URZ ;  /* 0x0000007f04047890 */ /* 0x000fc8000fffe03f */
[----:B------:R-:W-:-:S04]  /*11e0*/  USHF.R.S32.HI UR5, URZ, 0x1f, UR4 ;  /* 0x0000001f3f057899 */ /* 0x000fc80008011404 */
[----:B------:R-:W-:-:S04]  /*11f0*/  ULEA.HI UR5, UR5, UR4, URZ, 0x7 ;  /* 0x0000000405057291 */ /* 0x000fc8000f8f383f */
[----:B------:R-:W-:Y:S01]  /*1200*/  USHF.R.S32.HI UR39, URZ, 0x7, UR5 ;  /* 0x000000073f277899 */ /* 0x000fe20008011405 */
[----:B------:R-:W-:Y:S11]  /*1210*/  @!P1 BRA `(.L_x_12) ;  /* 0x0000005800849947 */ /* 0x000ff60003800000 */
[----:B------:R-:W-:-:S06]  /*1220*/  UISETP.GT.U32.AND UP1, UPT, UR18, 0x1, UPT ;  /* 0x000000011200788c */ /* 0x000fcc000bf24070 */
[----:B------:R-:W-:-:S13]  /*1230*/  PLOP3.LUT P0, PT, PT, PT, UP1, 0x80, 0x0 ;  /* 0x000000000000781c */ /* 0x000fda0003f0f018 */
[----:B------:R-:W-:Y:S05]  /*1240*/  @P0 EXIT ;  /* 0x000000000000094d */ /* 0x000fea0003800000 */
.L_x_13:
[----:B------:R-:W-:-:S08]  /*1250*/  NOP ;  /* 0x0000000000007918 */ /* 0x000fd00000000000 */
[----:B------:R-:W0:Y:S02]  /*1260*/  USETMAXREG.TRY_ALLOC.CTAPOOL UP1, 0xe8 ;  /* 0x000000e8000079c8 */ /* 0x000e240008020600 */
[----:B0-----:R-:W-:-:S13]  /*1270*/  PLOP3.LUT P0, PT, PT, PT, UP1, 0x80, 0x0 ;  /* 0x000000000000781c */ /* 0x001fda0003f0f018 */
[----:B------:R-:W-:Y:S05]  /*1280*/  @!P0 BRA `(.L_x_13) ;  /* 0xfffffffc00f08947 */ /* 0x000fea000383ffff */
[----:B------:R-:W-:-:S13]  /*1290*/  LOP3.LUT P0, RZ, R0, 0xff, RZ, 0xc0, !PT ;  /* 0x000000ff00ff7812 */ /* 0x000fda000780c0ff */
[----:B------:R-:W-:Y:S05]  /*12a0*/  @!P0 EXIT ;  /* 0x000000000000894d */ /* 0x000fea0003800000 */
[----:B------:R-:W-:Y:S01]  /*12b0*/  SHF.R.S32.HI R0, RZ, 0x1f, R3 ;  /* 0x0000001fff007819 */ /* 0x000fe20000011403 */
[----:B------:R-:W0:Y:S01]  /*12c0*/  S2UR UR5, SR_CgaCtaId ;  /* 0x00000000000579c3 */ /* 0x000e220000008800 */
[----:B------:R-:W-:Y:S01]  /*12d0*/  UMOV UR42, 0x400 ;  /* 0x00000400002a7882 */ /* 0x000fe20000000000 */
[----:B------:R-:W-:Y:S01]  /*12e0*/  USHF.R.U32.HI UR4, URZ, 0x2, UR39 ;  /* 0x000000023f047899 */ /* 0x000fe20008011627 */
[CC--:B------:R-:W-:Y:S01]  /*12f0*/  LEA.HI R4, R0.reuse, R3.reuse, RZ, 0x2 ;  /* 0x0000000300047211 */ /* 0x0c0fe200078f10ff */
[----:B------:R-:W-:Y:S01]  /*1300*/  ULOP3.LUT UR45, UR39, 0x3, URZ, 0xc0, !UPT ;  /* 0x00000003272d7892 */ /* 0x000fe2000f8ec03f */
[----:B------:R-:W-:Y:S01]  /*1310*/  LEA.HI R0, R0, R3, RZ, 0x5 ;  /* 0x0000000300007211 */ /* 0x000fe200078f28ff */
[----:B------:R-:W-:Y:S01]  /*1320*/  UISETP.LT.AND UP1, UPT, UR39, 0x1, UPT ;  /* 0x000000012700788c */ /* 0x000fe2000bf21270 */
[--C-:B------:R-:W-:Y:S01]  /*1330*/  SHF.R.S32.HI R88, RZ, 0x2, R4.reuse ;  /* 0x00000002ff587819 */ /* 0x100fe20000011404 */
[----:B------:R-:W1:Y:S01]  /*1340*/  LDC.64 R6, c[0x0][0x5c8] ;  /* 0x00017200ff067b82 */ /* 0x000e620000000a00 */
[----:B------:R-:W-:Y:S01]  /*1350*/  SHF.R.S32.HI R5, RZ, 0x1f, R4 ;  /* 0x0000001fff057819 */ /* 0x000fe20000011404 */
[----:B------:R-:W-:Y:S01]  /*1360*/  ULOP3.LUT UR4, UR4, 0x1, URZ, 0xc0, !UPT ;  /* 0x0000000104047892 */ /* 0x000fe2000f8ec03f */
[----:B------:R-:W-:Y:S01]  /*1370*/  LOP3.LUT R4, R4, 0xfffffffc, RZ, 0xc0, !PT ;  /* 0xfffffffc04047812 */ /* 0x000fe200078ec0ff */
[----:B------:R-:W-:Y:S01]  /*1380*/  ULDC UR44, c[0x0][0x658] ;  /* 0x00019600002c7ab9 */ /* 0x000fe20000000800 */
[----:B------:R-:W-:Y:S01]  /*1390*/  LEA.HI R5, R5, R88, RZ, 0x3 ;  /* 0x0000005805057211 */ /* 0x000fe200078f18ff */
[----:B------:R-:W-:Y:S01]  /*13a0*/  UMOV UR6, 0xffffffff ;  /* 0xffffffff00067882 */ /* 0x000fe20000000000 */
[----:B------:R-:W-:Y:S01]  /*13b0*/  ULDC UR8, c[0x0][0x284] ;  /* 0x0000a10000087ab9 */ /* 0x000fe20000000800 */
[----:B------:R-:W-:Y:S01]  /*13c0*/  IMAD.IADD R4, R3, 0x1, -R4 ;  /* 0x0000000103047824 */ /* 0x000fe200078e0a04 */
[----:B------:R-:W-:Y:S01]  /*13d0*/  LOP3.LUT R5, R5, 0xfffffff8, RZ, 0xc0, !PT ;  /* 0xfffffff805057812 */ /* 0x000fe200078ec0ff */
[----:B------:R-:W-:Y:S01]  /*13e0*/  USEL UR45, UR45, URZ, !UP0 ;  /* 0x0000003f2d2d7287 */ /* 0x000fe2000c000000 */
[----:B------:R-:W-:Y:S01]  /*13f0*/  SHF.R.S32.HI R3, RZ, 0x5, R0 ;  /* 0x00000005ff037819 */ /* 0x000fe20000011400 */
[----:B------:R-:W-:Y:S01]  /*1400*/  VIADD R0, R95, 0xffffffff ;  /* 0xffffffff5f007836 */ /* 0x000fe20000000000 */
[----:B------:R-:W-:Y:S01]  /*1410*/  USEL UR46, UR39, 0x1, UP1 ;  /* 0x00000001272e7887 */ /* 0x000fe20008800000 */
[----:B------:R-:W-:Y:S01]  /*1420*/  IMAD.IADD R88, R88, 0x1, -R5 ;  /* 0x0000000158587824 */ /* 0x000fe200078e0a05 */
[----:B------:R-:W-:Y:S01]  /*1430*/  USHF.L.U32 UR6, UR6, UR44, URZ ;  /* 0x0000002c06067299 */ /* 0x000fe2000800063f */
[----:B------:R-:W2:Y:S01]  /*1440*/  LDC R5, c[0x0][0x288] ;  /* 0x0000a200ff057b82 */ /* 0x000ea20000000800 */
[----:B0-----:R-:W-:Y:S01]  /*1450*/  ULEA UR42, UR5, UR42, 0x18 ;  /* 0x0000002a052a7291 */ /* 0x001fe2000f8ec03f */
[C---:B------:R-:W-:Y:S01]  /*1460*/  ISETP.NE.AND P0, PT, R0.reuse, RZ, PT ;  /* 0x000000ff0000720c */ /* 0x040fe20003f05270 */
[----:B------:R-:W-:Y:S01]  /*1470*/  IMAD.SHL.U32 R0, R0, 0x8, RZ ;  /* 0x0000000800007824 */ /* 0x000fe200078e00ff */
[--C-:B------:R-:W-:Y:S01]  /*1480*/  SHF.R.S32.HI R89, RZ, 0x1f, R88.reuse ;  /* 0x0000001fff597819 */ /* 0x100fe20000011458 */
[----:B------:R-:W-:Y:S01]  /*1490*/  UIADD3 UR50, UR42, 0x50, URZ ;  /* 0x000000502a327890 */ /* 0x000fe2000fffe03f */
[----:B------:R-:W-:Y:S01]  /*14a0*/  IMAD.SHL.U32 R90, R4, 0x2, RZ ;  /* 0x00000002045a7824 */ /* 0x000fe200078e00ff */
[----:B------:R-:W-:Y:S01]  /*14b0*/  UISETP.EQ.U32.AND UP0, UPT, UR4, 0x1, !UP0 ;  /* 0x000000010400788c */ /* 0x000fe2000c702070 */
[C-C-:B------:R-:W-:Y:S01]  /*14c0*/  IMAD R97, R3.reuse, -0x10, -R88.reuse ;  /* 0xfffffff003617824 */ /* 0x140fe200078e0a58 */
[----:B------:R-:W-:Y:S01]  /*14d0*/  LOP3.LUT R0, R0, 0x8, RZ, 0xc0, !PT ;  /* 0x0000000800007812 */ /* 0x000fe200078ec0ff */
[----:B------:R-:W-:Y:S01]  /*14e0*/  IMAD.WIDE R88, R3, 0x10, R88 ;  /* 0x0000001003587825 */ /* 0x000fe200078e0258 */
[C---:B-1----:R-:W-:Y:S01]  /*14f0*/  SHF.L.U64.HI R92, R6.reuse, 0x3, R7 ;  /* 0x00000003065c7819 */ /* 0x042fe20000010207 */
[----:B------:R-:W-:Y:S01]  /*1500*/  ULDC UR43, c[0x0][0x600] ;  /* 0x00018000002b7ab9 */ /* 0x000fe20000000800 */
[----:B------:R-:W-:Y:S01]  /*1510*/  SEL R98, RZ, 0x1, P0 ;  /* 0x00000001ff627807 */ /* 0x000fe20000000000 */
[----:B------:R-:W-:Y:S01]  /*1520*/  IMAD.SHL.U32 R93, R6, 0x8, RZ ;  /* 0x00000008065d7824 */ /* 0x000fe200078e00ff */
[----:B------:R-:W-:Y:S01]  /*1530*/  LEA R95, R95, UR50, 0x3 ;  /* 0x000000325f5f7c11 */ /* 0x000fe2000f8e18ff */
[----:B------:R-:W-:Y:S01]  /*1540*/  VIADD R97, R97, UR8 ;  /* 0x0000000861617c36 */ /* 0x000fe20008000000 */
[C---:B------:R-:W-:Y:S01]  /*1550*/  LOP3.LUT R99, R0.reuse, 0x8, RZ, 0x3c, !PT ;  /* 0x0000000800637812 */ /* 0x040fe200078e3cff */
[----:B------:R-:W-:Y:S01]  /*1560*/  UMOV UR7, 0x1 ;  /* 0x0000000100077882 */ /* 0x000fe20000000000 */
[----:B------:R-:W-:Y:S01]  /*1570*/  LOP3.LUT R96, R0, 0x18, RZ, 0x3c, !PT ;  /* 0x0000001800607812 */ /* 0x000fe200078e3cff */
[----:B------:R-:W-:Y:S01]  /*1580*/  ULOP3.LUT UR49, UR36, 0x1, URZ, 0xfc, !UPT ;  /* 0x0000000124317892 */ /* 0x000fe2000f8efc3f */
[----:B------:R-:W-:Y:S01]  /*1590*/  SHF.R.S32.HI R91, RZ, 0x1f, R90 ;  /* 0x0000001fff5b7819 */ /* 0x000fe2000001145a */
[----:B------:R-:W-:Y:S01]  /*15a0*/  USHF.L.U32 UR40, UR39, 0x1, URZ ;  /* 0x0000000127287899 */ /* 0x000fe2000800063f */
[----:B--2---:R-:W-:Y:S01]  /*15b0*/  IMAD R94, R4, -0x2, R5 ;  /* 0xfffffffe045e7824 */ /* 0x004fe200078e0205 */
[----:B------:R-:W-:-:S02]  /*15c0*/  USHF.L.U64.HI UR41, UR52, 0x1, UR37 ;  /* 0x0000000134297899 */ /* 0x000fc40008010225 */
[----:B------:R-:W-:Y:S02]  /*15d0*/  UIADD3 UR43, UR43, -0x1, URZ ;  /* 0xffffffff2b2b7890 */ /* 0x000fe4000fffe03f */
[----:B------:R-:W-:Y:S02]  /*15e0*/  USHF.L.U32 UR44, UR7, UR44, URZ ;  /* 0x0000002c072c7299 */ /* 0x000fe4000800063f */
[----:B------:R-:W-:Y:S02]  /*15f0*/  UIADD3 UR46, -UR46, UR39, URZ ;  /* 0x000000272e2e7290 */ /* 0x000fe4000fffe13f */
[----:B------:R-:W-:Y:S02]  /*1600*/  ULOP3.LUT UR47, URZ, UR6, URZ, 0x33, !UPT ;  /* 0x000000063f2f7292 */ /* 0x000fe4000f8e333f */
[----:B------:R-:W-:-:S12]  /*1610*/  USEL UR48, URZ, 0x1, !UP0 ;  /* 0x000000013f307887 */ /* 0x000fd8000c000000 */
.L_x_161:
[----:B------:R-:W-:-:S04]  /*1620*/  SHF.L.U32 R0, R98, 0x1f, RZ ;  /* 0x0000001f62007819 */ /* 0x000fc800000006ff */
[----:B------:R-:W0:Y:S02]  /*1630*/  SYNCS.PHASECHK.TRANS64.TRYWAIT P0, [R95+URZ+-0x8], R0 ;  /* 0xfffff8005f0075a7 */ /* 0x000e24000800017f */
[----:B012345:R-:W-:Y:S05]  /*1640*/  @!P0 BRA `(.L_x_14) ;  /* 0x0000006400888947 */ /* 0x03ffea0003800000 */
.L_x_183:
[----:B------:R-:W-:Y:S02]  /*1650*/  ULDC UR4, c[0x0][0x28c] ;  /* 0x0000a30000047ab9 */ /* 0x000fe40000000800 */
[----:B------:R-:W-:-:S13]  /*1660*/  ISETP.LT.AND P0, PT, RZ, UR4, PT ;  /* 0x00000004ff007c0c */ /* 0x000fda000bf01270 */
[----:B------:R-:W-:Y:S05]  /*1670*/  @P0 BRA `(.L_x_15) ;  /* 0x0000000000400947 */ /* 0x000fea0003800000 */
[----:B0-----:R-:W-:Y:S01]  /*1680*/  MOV R0, 0x0 ;  /* 0x0000000000007802 */ /* 0x001fe20000000f00 */
[----:B------:R-:W-:Y:S01]  /*1690*/  ULDC.64 UR4, c[0x4][0x68] ;  /* 0x01001a0000047ab9 */ /* 0x000fe20000000a00 */
[----:B------:R-:W-:Y:S01]  /*16a0*/  ULDC.64 UR6, c[0x4][0x8] ;  /* 0x0100020000067ab9 */ /* 0x000fe20000000a00 */
[----:B------:R-:W-:Y:S01]  /*16b0*/  IMAD.U32 R4, RZ, RZ, UR4 ;  /* 0x00000004ff047e24 */ /* 0x000fe2000f8e00ff */
[----:B------:R0:W1:Y:S01]  /*16c0*/  LDC.64 R14, c[0x4][R0] ;  /* 0x01000000000e7b82 */ /* 0x0000620000000a00 */
[----:B------:R-:W-:Y:S01]  /*16d0*/  IMAD.U32 R5, RZ, RZ, UR5 ;  /* 0x00000005ff057e24 */ /* 0x000fe2000f8e00ff */
[----:B------:R-:W-:Y:S01]  /*16e0*/  ULDC.64 UR4, c[0x4][0x70] ;  /* 0x01001c0000047ab9 */ /* 0x000fe20000000a00 */
[----:B------:R-:W-:Y:S02]  /*16f0*/  IMAD.U32 R10, RZ, RZ, UR6 ;  /* 0x00000006ff0a7e24 */ /* 0x000fe4000f8e00ff */
[----:B------:R-:W-:Y:S02]  /*1700*/  IMAD.U32 R6, RZ, RZ, UR4 ;  /* 0x00000004ff067e24 */ /* 0x000fe4000f8e00ff */
[----:B------:R-:W-:-:S02]  /*1710*/  IMAD.U32 R7, RZ, RZ, UR5 ;  /* 0x00000005ff077e24 */ /* 0x000fc4000f8e00ff */
[----:B------:R-:W-:Y:S02]  /*1720*/  IMAD.U32 R11, RZ, RZ, UR7 ;  /* 0x00000007ff0b7e24 */ /* 0x000fe4000f8e00ff */
[----:B------:R-:W-:Y:S02]  /*1730*/  IMAD.MOV.U32 R8, RZ, RZ, 0x1e1 ;  /* 0x000001e1ff087424 */ /* 0x000fe400078e00ff */
[----:B------:R-:W-:Y:S02]  /*1740*/  IMAD.MOV.U32 R12, RZ, RZ, 0x1 ;  /* 0x00000001ff0c7424 */ /* 0x000fe400078e00ff */
[----:B0-----:R-:W-:-:S07]  /*1750*/  IMAD.MOV.U32 R13, RZ, RZ, RZ ;  /* 0x000000ffff0d7224 */ /* 0x001fce00078e00ff */
[----:B------:R-:W-:-:S07]  /*1760*/  LEPC R20, `(.L_x_15) ;  /* 0x000000001014794e */ /* 0x000fce0000000000 */
[----:B-1---5:R-:W-:Y:S05]  /*1770*/  CALL.ABS.NOINC R14 ;  /* 0x000000000e007343 */ /* 0x022fea0003c00000 */
.L_x_15:
[----:B0-----:R-:W-:-:S05]  /*1780*/  IMAD.U32 R0, RZ, RZ, UR49 ;  /* 0x00000031ff007e24 */ /* 0x001fca000f8e00ff */
[----:B------:R-:W-:-:S13]  /*1790*/  ISETP.NE.AND P0, PT, R0, 0x3, PT ;  /* 0x000000030000780c */ /* 0x000fda0003f05270 */
[----:B------:R-:W-:Y:S05]  /*17a0*/  @!P0 BRA `(.L_x_16) ;  /* 0x0000000000048947 */ /* 0x000fea0003800000 */
[----:B------:R-:W-:Y:S01]  /*17b0*/  BPT.TRAP 0x1 ;  /* 0x000000040000795c */ /* 0x000fe20000300000 */
.L_x_16:
[----:B------:R-:W-:Y:S02]  /*17c0*/  IMAD.U32 R3, RZ, RZ, UR45 ;  /* 0x0000002dff037e24 */ /* 0x000fe4000f8e00ff */
[----:B------:R-:W-:-:S03]  /*17d0*/  IMAD.U32 R0, RZ, RZ, UR48 ;  /* 0x00000030ff007e24 */ /* 0x000fc6000f8e00ff */
[----:B------:R-:W-:Y:S02]  /*17e0*/  LEA R3, R3, UR42, 0x3 ;  /* 0x0000002a03037c11 */ /* 0x000fe4000f8e18ff */
[----:B------:R-:W-:-:S04]  /*17f0*/  SHF.L.U32 R0, R0, 0x1f, RZ ;  /* 0x0000001f00007819 */ /* 0x000fc800000006ff */
[----:B------:R0:W1:Y:S01]  /*1800*/  SYNCS.PHASECHK.TRANS64.TRYWAIT P1, [R3+URZ], R0 ;  /* 0x00000000030075a7 */ /* 0x000062000802017f */
[----:B------:R-:W-:Y:S05]  /*1810*/  @!P0 BRA `(.L_x_17) ;  /* 0x0000000000048947 */ /* 0x000fea0003800000 */
[----:B------:R-:W-:Y:S01]  /*1820*/  BPT.TRAP 0x1 ;  /* 0x000000040000795c */ /* 0x000fe20000300000 */
.L_x_17:
[----:B------:R-:W-:-:S05]  /*1830*/  IMAD.U32 R4, RZ, RZ, UR46 ;  /* 0x0000002eff047e24 */ /* 0x000fca000f8e00ff */
[----:B------:R-:W-:Y:S01]  /*1840*/  ISETP.GE.AND P2, PT, R4, 0x1, PT ;  /* 0x000000010400780c */ /* 0x000fe20003f46270 */
[----:B-1----:R-:W-:-:S12]  /*1850*/  @P1 BRA `(.L_x_18) ;  /* 0x0000000000081947 */ /* 0x002fd80003800000 */
[----:B------:R-:W1:Y:S02]  /*1860*/  SYNCS.PHASECHK.TRANS64.TRYWAIT P1, [R3+URZ], R0 ;  /* 0x00000000030075a7 */ /* 0x000e64000802017f */
[----:B-1----:R-:W-:Y:S05]  /*1870*/  @!P1 BRA `(.L_x_19) ;  /* 0x0000006400109947 */ /* 0x002fea0003800000 */
.L_x_18:
[----:B------:R-:W-:Y:S05]  /*1880*/  WARPSYNC.ALL ;  /* 0x0000000000007948 */ /* 0x000fea0003800000 */
[----:B------:R-:W-:Y:S01]  /*1890*/  UIADD3 UR5, UR42, 0x10180, URZ ;  /* 0x000101802a057890 */ /* 0x000fe2000fffe03f */
[----:B------:R-:W-:Y:S01]  /*18a0*/  WARPGROUP.ARRIVE ;  /* 0x00000000000079c5 */ /* 0x000fe20000000000 */
[----:B------:R-:W-:Y:S02]  /*18b0*/  UIADD3 UR4, UR42, 0x180, URZ ;  /* 0x000001802a047890 */ /* 0x000fe4000fffe03f */
[----:B------:R-:W-:Y:S02]  /*18c0*/  USHF.R.U32.HI UR5, URZ, 0x4, UR5 ;  /* 0x000000043f057899 */ /* 0x000fe40008011605 */
[----:B------:R-:W-:-:S02]  /*18d0*/  USHF.R.U32.HI UR4, URZ, 0x4, UR4 ;  /* 0x000000043f047899 */ /* 0x000fc40008011604 */
[----:B------:R-:W-:Y:S02]  /*18e0*/  ULOP3.LUT UR5, UR5, 0x3fff, URZ, 0xc0, !UPT ;  /* 0x00003fff05057892 */ /* 0x000fe4000f8ec03f */
[----:B------:R-:W-:Y:S02]  /*18f0*/  ULOP3.LUT UR9, UR4, 0x3fff, URZ, 0xc0, !UPT ;  /* 0x00003fff04097892 */ /* 0x000fe4000f8ec03f */
[----:B------:R-:W-:Y:S02]  /*1900*/  ULOP3.LUT UR8, UR5, 0x4000000, URZ, 0xfc, !UPT ;  /* 0x0400000005087892 */ /* 0x000fe4000f8efc3f */
[----:B------:R-:W-:Y:S02]  /*1910*/  ULEA UR11, UR45, UR9, 0xa ;  /* 0x000000092d0b7291 */ /* 0x000fe4000f8e503f */
[----:B------:R-:W-:Y:S01]  /*1920*/  ULEA UR10, UR45, UR8, 0xb ;  /* 0x000000082d0a7291 */ /* 0x000fe2000f8e583f */
[----:B------:R-:W-:Y:S01]  /*1930*/  UMOV UR5, 0x40000040 ;  /* 0x4000004000057882 */ /* 0x000fe20000000000 */
[----:B------:R-:W-:-:S03]  /*1940*/  UMOV UR7, 0x40000040 ;  /* 0x4000004000077882 */ /* 0x000fc60000000000 */
[----:B------:R-:W-:Y:S02]  /*1950*/  UMOV UR4, UR11 ;  /* 0x0000000b00047c82 */ /* 0x000fe40008000000 */
[----:B------:R-:W-:Y:S02]  /*1960*/  UMOV UR6, UR10 ;  /* 0x0000000a00067c82 */ /* 0x000fe40008000000 */
[----:B------:R-:W-:Y:S01]  /*1970*/  HGMMA.64x128x16.F32 R24, gdesc[UR4].tnspA.tnspB, RZ, !UPT, gsb0 ;  /* 0x61e00000041879f0 */ /* 0x000fe2000c0008ff */
[----:B------:R-:W-:Y:S02]  /*1980*/  UIADD3 UR4, UR11, 0x80, URZ ;  /* 0x000000800b047890 */ /* 0x000fe4000fffe03f */
[----:B------:R-:W-:Y:S01]  /*1990*/  UIADD3 UR6, UR10, 0x80, URZ ;  /* 0x000000800a067890 */ /* 0x000fe2000fffe03f */
[----:B------:R-:W-:Y:S01]  /*19a0*/  UMOV UR5, 0x40000040 ;  /* 0x4000004000057882 */ /* 0x000fe20000000000 */
[----:B------:R-:W-:Y:S01]  /*19b0*/  UMOV UR7, 0x40000040 ;  /* 0x4000004000077882 */ /* 0x000fe20000000000 */
[----:B------:R-:W-:-:S02]  /*19c0*/  WARPGROUP.DEPBAR.LE gsb0, 0x0 ;  /* 0x00008000000079c5 */ /* 0x000fc40000010000 */
[----:B------:R-:W-:-:S06]  /*19d0*/  WARPGROUP.ARRIVE ;  /* 0x00000000000079c5 */ /* 0x000fcc0000000000 */
[----:B------:R-:W-:Y:S01]  /*19e0*/  HGMMA.64x128x16.F32 R24, gdesc[UR4].tnspA.tnspB, R24, gsb0 ;  /* 0x61e00000041879f0 */ /* 0x000fe20008000818 */
[----:B------:R-:W-:Y:S02]  /*19f0*/  UIADD3 UR4, UR11, 0x100, URZ ;  /* 0x000001000b047890 */ /* 0x000fe4000fffe03f */
[----:B------:R-:W-:Y:S01]  /*1a00*/  UIADD3 UR6, UR10, 0x100, URZ ;  /* 0x000001000a067890 */ /* 0x000fe2000fffe03f */
[----:B------:R-:W-:Y:S01]  /*1a10*/  UMOV UR5, 0x40000040 ;  /* 0x4000004000057882 */ /* 0x000fe20000000000 */
[----:B------:R-:W-:Y:S01]  /*1a20*/  UMOV UR7, 0x40000040 ;  /* 0x4000004000077882 */ /* 0x000fe20000000000 */
[----:B------:R-:W-:Y:S02]  /*1a30*/  WARPGROUP.DEPBAR.LE gsb0, 0x0 ;  /* 0x00008000000079c5 */ /* 0x000fe40000010000 */
        /* <DEDUP_REMOVED lines=36> */
[----:B------:R-:W-:Y:S03]  /*1c80*/  HGMMA.64x128x16.F32 R24, gdesc[UR4].tnspA.tnspB, R24, gsb0 ;  /* 0x61e00000041879f0 */ /* 0x000fe60008000818 */
[----:B------:R-:W-:Y:S02]  /*1c90*/  WARPGROUP.DEPBAR.LE gsb0, 0x0 ;  /* 0x00008000000079c5 */ /* 0x000fe40000010000 */
[----:B------:R-:W-:Y:S05]  /*1ca0*/  @!P2 BRA `(.L_x_20) ;  /* 0x000000040084a947 */ /* 0x000fea0003800000 */
[----:B------:R-:W-:Y:S01]  /*1cb0*/  UIADD3 UR10, UR45, 0x1, URZ ;  /* 0x000000012d0a7890 */ /* 0x000fe2000fffe03f */
[----:B01----:R-:W-:Y:S01]  /*1cc0*/  IMAD.U32 R0, RZ, RZ, UR46 ;  /* 0x0000002eff007e24 */ /* 0x003fe2000f8e00ff */
[----:B------:R-:W-:Y:S02]  /*1cd0*/  UMOV UR11, UR45 ;  /* 0x0000002d000b7c82 */ /* 0x000fe40008000000 */
[----:B------:R-:W-:-:S04]  /*1ce0*/  UISETP.NE.AND UP0, UPT, UR10, 0x4, UPT ;  /* 0x000000040a00788c */ /* 0x000fc8000bf05270 */
[----:B------:R-:W-:Y:S02]  /*1cf0*/  USEL UR4, URZ, 0x1, UP0 ;  /* 0x000000013f047887 */ /* 0x000fe40008000000 */
[----:B------:R-:W-:Y:S02]  /*1d00*/  USEL UR10, UR10, URZ, UP0 ;  /* 0x0000003f0a0a7287 */ /* 0x000fe40008000000 */
[----:B------:R-:W-:-:S06]  /*1d10*/  ULOP3.LUT UR4, UR48, UR4, URZ, 0x3c, !UPT ;  /* 0x0000000430047292 */ /* 0x000fcc000f8e3c3f */
[----:B------:R-:W-:-:S07]  /*1d20*/  IMAD.U32 R5, RZ, RZ, UR4 ;  /* 0x00000004ff057e24 */ /* 0x000fce000f8e00ff */
.L_x_27:
[----:B01----:R-:W-:Y:S05]  /*1d30*/  @!P0 BRA `(.L_x_21) ;  /* 0x0000000000048947 */ /* 0x003fea0003800000 */
[----:B------:R-:W-:Y:S01]  /*1d40*/  BPT.TRAP 0x1 ;  /* 0x000000040000795c */ /* 0x000fe20000300000 */
.L_x_21:
[----:B------:R-:W-:Y:S01]  /*1d50*/  ULEA UR4, UR10, UR42, 0x3 ;  /* 0x0000002a0a047291 */ /* 0x000fe2000f8e183f */
[----:B------:R-:W-:-:S08]  /*1d60*/  SHF.L.U32 R3, R5, 0x1f, RZ ;  /* 0x0000001f05037819 */ /* 0x000fd000000006ff */
[----:B------:R0:W1:Y:S01]  /*1d70*/  SYNCS.PHASECHK.TRANS64.TRYWAIT P1, [UR4], R3 ;  /* 0x00000003ff0075a7 */ /* 0x0000620008020144 */
[----:B------:R-:W-:Y:S05]  /*1d80*/  @!P0 BRA `(.L_x_22) ;  /* 0x0000000000048947 */ /* 0x000fea0003800000 */
[----:B------:R-:W-:Y:S01]  /*1d90*/  BPT.TRAP 0x1 ;  /* 0x000000040000795c */ /* 0x000fe20000300000 */
.L_x_22:
[----:B-1----:R-:W-:Y:S05]  /*1da0*/  @P1 BRA `(.L_x_23) ;  /* 0x0000000000081947 */ /* 0x002fea0003800000 */
[----:B------:R-:W1:Y:S02]  /*1db0*/  SYNCS.PHASECHK.TRANS64.TRYWAIT P1, [UR4], R3 ;  /* 0x00000003ff0075a7 */ /* 0x000e640008020144 */
[----:B-1----:R-:W-:Y:S05]  /*1dc0*/  @!P1 BRA `(.L_x_24) ;  /* 0x0000005c00d09947 */ /* 0x002fea0003800000 */
.L_x_23:
[----:B------:R-:W-:Y:S01]  /*1dd0*/  ULEA UR13, UR10, UR9, 0xa ;  /* 0x000000090a0d7291 */ /* 0x000fe2000f8e503f */
[----:B------:R-:W-:Y:S01]  /*1de0*/  WARPGROUP.ARRIVE ;  /* 0x00000000000079c5 */ /* 0x000fe20000000000 */
[----:B------:R-:W-:Y:S01]  /*1df0*/  ULEA UR12, UR10, UR8, 0xb ;  /* 0x000000080a0c7291 */ /* 0x000fe2000f8e583f */
[----:B------:R-:W-:Y:S01]  /*1e00*/  UMOV UR5, 0x40000040 ;  /* 0x4000004000057882 */ /* 0x000fe20000000000 */
[----:B------:R-:W-:-:S03]  /*1e10*/  UMOV UR7, 0x40000040 ;  /* 0x4000004000077882 */ /* 0x000fc60000000000 */
[----:B------:R-:W-:Y:S02]  /*1e20*/  UMOV UR4, UR13 ;  /* 0x0000000d00047c82 */ /* 0x000fe40008000000 */
[----:B------:R-:W-:Y:S02]  /*1e30*/  UMOV UR6, UR12 ;  /* 0x0000000c00067c82 */ /* 0x000fe40008000000 */
[----:B------:R-:W-:Y:S01]  /*1e40*/  HGMMA.64x128x16.F32 R24, gdesc[UR4].tnspA.tnspB, R24, gsb0 ;  /* 0x61e00000041879f0 */ /* 0x000fe20008000818 */
        /* <DEDUP_REMOVED lines=51> */
[----:B------:R-:W-:Y:S01]  /*2180*/  BPT.TRAP 0x1 ;  /* 0x000000040000795c */ /* 0x000fe20000300000 */
.L_x_25:
[----:B------:R-:W-:Y:S02]  /*2190*/  UISETP.GT.U32.AND UP0, UPT, UR36, 0x1, UPT ;  /* 0x000000012400788c */ /* 0x000fe4000bf04070 */
[----:B------:R-:W-:-:S04]  /*21a0*/  ULEA UR4, UR11, UR42, 0x3 ;  /* 0x0000002a0b047291 */ /* 0x000fc8000f8e183f */
[----:B------:R-:W-:Y:S01]  /*21b0*/  UIADD3 UR4, UR4, 0x20, URZ ;  /* 0x0000002004047890 */ /* 0x000fe2000fffe03f */
[----:B------:R-:W-:-:S03]  /*21c0*/  PLOP3.LUT P1, PT, PT, PT, UP0, 0x80, 0x0 ;  /* 0x000000000000781c */ /* 0x000fc60003f2f008 */
[----:B------:R-:W-:-:S09]  /*21d0*/  UPRMT UR4, URZ, 0x654, UR4 ;  /* 0x000006543f047896 */ /* 0x000fd20008000004 */
[----:B------:R-:W-:Y:S01]  /*21e0*/  SYNCS.ARRIVE.TRANS64.RED.A1T0 RZ, [UR4], RZ ;  /* 0x000000ffffff79a7 */ /* 0x000fe20008100404 */
[----:B------:R-:W-:Y:S05]  /*21f0*/  @P1 BRA `(.L_x_26) ;  /* 0x0000000000041947 */ /* 0x000fea0003800000 */
[----:B------:R-:W-:Y:S01]  /*2200*/  BPT.TRAP 0x1 ;  /* 0x000000040000795c */ /* 0x000fe20000300000 */
.L_x_26:
[----:B------:R-:W-:Y:S01]  /*2210*/  UIADD3 UR10, UR10, 0x1, URZ ;  /* 0x000000010a0a7890 */ /* 0x000fe2000fffe03f */
[C---:B------:R-:W-:Y:S01]  /*2220*/  ISETP.GT.AND P1, PT, R0.reuse, 0x1, PT ;  /* 0x000000010000780c */ /* 0x040fe20003f24270 */
[----:B------:R-:W-:Y:S01]  /*2230*/  UIADD3 UR11, UR11, 0x1, URZ ;  /* 0x000000010b0b7890 */ /* 0x000fe2000fffe03f */
[----:B------:R-:W-:Y:S01]  /*2240*/  VIADD R0, R0, 0xffffffff ;  /* 0xffffffff00007836 */ /* 0x000fe20000000000 */
[----:B------:R-:W-:Y:S02]  /*2250*/  UISETP.NE.AND UP0, UPT, UR10, 0x4, UPT ;  /* 0x000000040a00788c */ /* 0x000fe4000bf05270 */
[----:B------:R-:W-:Y:S02]  /*2260*/  UISETP.NE.AND UP1, UPT, UR11, 0x4, UPT ;  /* 0x000000040b00788c */ /* 0x000fe4000bf25270 */
[----:B------:R-:W-:Y:S02]  /*2270*/  USEL UR4, URZ, 0x1, UP0 ;  /* 0x000000013f047887 */ /* 0x000fe40008000000 */
[----:B------:R-:W-:-:S02]  /*2280*/  USEL UR10, UR10, URZ, UP0 ;  /* 0x0000003f0a0a7287 */ /* 0x000fc40008000000 */
[----:B------:R-:W-:Y:S02]  /*2290*/  USEL UR11, UR11, URZ, UP1 ;  /* 0x0000003f0b0b7287 */ /* 0x000fe40008800000 */
[----:B------:R-:W-:Y:S01]  /*22a0*/  LOP3.LUT R5, R5, UR4, RZ, 0x3c, !PT ;  /* 0x0000000405057c12 */ /* 0x000fe2000f8e3cff */
[----:B------:R-:W-:Y:S09]  /*22b0*/  @P1 BRA `(.L_x_27) ;  /* 0xfffffff8009c1947 */ /* 0x000ff2000383ffff */
.L_x_20:
[----:B01----:R-:W0:Y:S01]  /*22c0*/  LDC R0, c[0x0][0x28c] ;  /* 0x0000a300ff007b82 */ /* 0x003e220000000800 */
[----:B------:R1:W-:Y:S01]  /*22d0*/  SYNCS.ARRIVE.TRANS64.A1T0 RZ, [R99+UR50], RZ ;  /* 0x000000ff63ff79a7 */ /* 0x0003e20008100032 */
[----:B0-----:R-:W-:-:S13]  /*22e0*/  ISETP.GE.AND P1, PT, R0, 0x1, PT ;  /* 0x000000010000780c */ /* 0x001fda0003f26270 */
[----:B-1----:R-:W-:Y:S05]  /*22f0*/  @!P1 BRA `(.L_x_28) ;  /* 0x0000000000309947 */ /* 0x002fea0003800000 */
[----:B------:R-:W-:Y:S05]  /*2300*/  @!P0 BRA `(.L_x_29) ;  /* 0x0000000000048947 */ /* 0x000fea0003800000 */
[----:B------:R-:W-:Y:S01]  /*2310*/  BPT.TRAP 0x1 ;  /* 0x000000040000795c */ /* 0x000fe20000300000 */
.L_x_29:
[----:B------:R-:W-:Y:S02]  /*2320*/  UIADD3 UR4, UR46, UR45, URZ ;  /* 0x0000002d2e047290 */ /* 0x000fe4000fffe03f */
[----:B------:R-:W-:Y:S02]  /*2330*/  UISETP.GT.U32.AND UP0, UPT, UR36, 0x1, UPT ;  /* 0x000000012400788c */ /* 0x000fe4000bf04070 */
[----:B------:R-:W-:-:S04]  /*2340*/  USHF.L.U32 UR4, UR4, 0x3, URZ ;  /* 0x0000000304047899 */ /* 0x000fc8000800063f */
[----:B------:R-:W-:Y:S01]  /*2350*/  ULOP3.LUT UR4, UR4, 0x18, URZ, 0xc0, !UPT ;  /* 0x0000001804047892 */ /* 0x000fe2000f8ec03f */
[----:B------:R-:W-:-:S03]  /*2360*/  PLOP3.LUT P0, PT, PT, PT, UP0, 0x80, 0x0 ;  /* 0x000000000000781c */ /* 0x000fc60003f0f008 */
[----:B------:R-:W-:-:S04]  /*2370*/  UIADD3 UR4, UR42, 0x20, UR4 ;  /* 0x000000202a047890 */ /* 0x000fc8000fffe004 */
[----:B------:R-:W-:-:S09]  /*2380*/  UPRMT UR4, URZ, 0x654, UR4 ;  /* 0x000006543f047896 */ /* 0x000fd20008000004 */
[----:B------:R-:W-:Y:S01]  /*2390*/  SYNCS.ARRIVE.TRANS64.RED.A1T0 RZ, [UR4], RZ ;  /* 0x000000ffffff79a7 */ /* 0x000fe20008100404 */
[----:B------:R-:W-:Y:S05]  /*23a0*/  @P0 BRA `(.L_x_28) ;  /* 0x0000000000040947 */ /* 0x000fea0003800000 */
[----:B------:R-:W-:Y:S01]  /*23b0*/  BPT.TRAP 0x1 ;  /* 0x000000040000795c */ /* 0x000fe20000300000 */
.L_x_28:
[----:B------:R-:W-:Y:S02]  /*23c0*/  SHF.L.U32 R0, R98, 0x1f, RZ ;  /* 0x0000001f62007819 */ /* 0x000fe400000006ff */
[----:B------:R-:W-:Y:S02]  /*23d0*/  SHF.R.S32.HI R9, RZ, 0x1f, R19 ;  /* 0x0000001fff097819 */ /* 0x000fe40000011413 */
[----:B------:R-:W0:Y:S02]  /*23e0*/  SYNCS.PHASECHK.TRANS64.TRYWAIT P0, [R95+URZ+0x8], R0 ;  /* 0x000008005f0075a7 */ /* 0x000e24000800017f */
[----:B0-----:R-:W-:Y:S05]  /*23f0*/  @!P0 BRA `(.L_x_30) ;  /* 0x00000058005c8947 */ /* 0x001fea0003800000 */
.L_x_184:
[----:B------:R-:W-:Y:S01]  /*2400*/  ULDC.64 UR4, c[0x0][0x5d0] ;  /* 0x0001740000047ab9 */ /* 0x000fe20000000a00 */
[----:B------:R-:W-:Y:S01]  /*2410*/  ULDC UR6, c[0x0][0x284] ;  /* 0x0000a10000067ab9 */ /* 0x000fe20000000800 */
[----:B0-----:R-:W-:Y:S02]  /*2420*/  IMAD R0, R9, UR4, RZ ;  /* 0x0000000409007c24 */ /* 0x001fe4000f8e02ff */
[----:B------:R-:W-:Y:S02]  /*2430*/  IMAD.SHL.U32 R10, R2, 0x80, RZ ;  /* 0x00000080020a7824 */ /* 0x000fe400078e00ff */
[C---:B------:R-:W-:Y:S02]  /*2440*/  IMAD R5, R19.reuse, UR5, R0 ;  /* 0x0000000513057c24 */ /* 0x040fe4000f8e0200 */
[----:B------:R-:W-:Y:S01]  /*2450*/  IMAD.SHL.U32 R0, R18, 0x40, RZ ;  /* 0x0000004012007824 */ /* 0x000fe200078e00ff */
[----:B------:R-:W-:Y:S01]  /*2460*/  SHF.R.S32.HI R11, RZ, 0x1f, R10 ;  /* 0x0000001fff0b7819 */ /* 0x000fe2000001140a */
[----:B------:R-:W-:Y:S01]  /*2470*/  IMAD.WIDE.U32 R2, R19, UR4, R90 ;  /* 0x0000000413027c25 */ /* 0x000fe2000f8e005a */
[----:B------:R-:W-:-:S02]  /*2480*/  ULDC.64 UR4, c[0x0][0x5c8] ;  /* 0x0001720000047ab9 */ /* 0x000fc40000000a00 */
[----:B------:R-:W-:Y:S01]  /*2490*/  ISETP.GE.AND P0, PT, R0, UR6, PT ;  /* 0x0000000600007c0c */ /* 0x000fe2000bf06270 */
[----:B------:R-:W-:Y:S01]  /*24a0*/  ULDC UR6, c[0x0][0x288] ;  /* 0x0000a20000067ab9 */ /* 0x000fe20000000800 */
[----:B------:R-:W-:Y:S01]  /*24b0*/  IADD3 R2, P1, R10, R2, RZ ;  /* 0x000000020a027210 */ /* 0x000fe20007f3e0ff */
[----:B------:R-:W-:Y:S01]  /*24c0*/  IMAD.WIDE R14, R18, 0x40, R88 ;  /* 0x00000040120e7825 */ /* 0x000fe200078e0258 */
[----:B------:R-:W-:Y:S02]  /*24d0*/  ISETP.GE.OR P0, PT, R10, UR6, P0 ;  /* 0x000000060a007c0c */ /* 0x000fe40008706670 */
[----:B------:R-:W-:Y:S01]  /*24e0*/  IADD3.X R3, R11, R3, R5, P1, !PT ;  /* 0x000000030b037210 */ /* 0x000fe20000ffe405 */
[----:B------:R-:W-:-:S04]  /*24f0*/  IMAD R7, R15, UR4, RZ ;  /* 0x000000040f077c24 */ /* 0x000fc8000f8e02ff */
[C---:B------:R-:W-:Y:S02]  /*2500*/  IMAD R7, R14.reuse, UR5, R7 ;  /* 0x000000050e077c24 */ /* 0x040fe4000f8e0207 */
[----:B------:R-:W-:-:S04]  /*2510*/  IMAD.WIDE.U32 R20, R14, UR4, R2 ;  /* 0x000000040e147c25 */ /* 0x000fc8000f8e0002 */
[----:B------:R-:W-:Y:S05]  /*2520*/  @P0 BRA `(.L_x_31) ;  /* 0x0000003c00e00947 */ /* 0x000fea0003800000 */
[----:B-----5:R-:W-:Y:S01]  /*2530*/  FSETP.NEU.AND P1, PT, R23, RZ, PT ;  /* 0x000000ff1700720b */ /* 0x020fe20003f2d000 */
[----:B------:R-:W-:Y:S01]  /*2540*/  IMAD.IADD R18, R94, 0x1, -R10 ;  /* 0x000000015e127824 */ /* 0x000fe200078e0a0a */
[----:B------:R-:W-:Y:S01]  /*2550*/  BSSY B0, `(.L_x_31) ;  /* 0x00003f5000007945 */ /* 0x000fe20003800000 */
[----:B------:R-:W-:Y:S02]  /*2560*/  IMAD.IADD R0, R97, 0x1, -R0 ;  /* 0x0000000161007824 */ /* 0x000fe400078e0a00 */
[----:B------:R-:W-:Y:S01]  /*2570*/  IMAD.IADD R7, R21, 0x1, R7 ;  /* 0x0000000115077824 */ /* 0x000fe200078e0207 */
[----:B------:R-:W-:-:S04]  /*2580*/  ISETP.GT.AND P0, PT, R18, RZ, PT ;  /* 0x000000ff1200720c */ /* 0x000fc80003f04270 */
[----:B------:R-:W-:-:S03]  /*2590*/  ISETP.GT.AND P2, PT, R0, RZ, P0 ;  /* 0x000000ff0000720c */ /* 0x000fc60000744270 */
[----:B------:R-:W-:Y:S10]  /*25a0*/  @!P1 BRA `(.L_x_32) ;  /* 0x0000002c00249947 */ /* 0x000ff40003800000 */
[----:B------:R-:W0:Y:S01]  /*25b0*/  LDC.64 R100, c[0x0][0x5b8] ;  /* 0x00016e00ff647b82 */ /* 0x000e220000000a00 */
[----:B------:R-:W-:-:S07]  /*25c0*/  ULDC.64 UR4, c[0x0][0x5c0] ;  /* 0x0001700000047ab9 */ /* 0x000fce0000000a00 */
[----:B------:R-:W1:Y:S08]  /*25d0*/  LDC.64 R104, c[0x0][0x5b0] ;  /* 0x00016c00ff687b82 */ /* 0x000e700000000a00 */
[----:B------:R-:W2:Y:S01]  /*25e0*/  LDC.64 R106, c[0x0][0x5a8] ;  /* 0x00016a00ff6a7b82 */ /* 0x000ea20000000a00 */
[-C--:B0-----:R-:W-:Y:S02]  /*25f0*/  IMAD R4, R9, R100.reuse, RZ ;  /* 0x0000006409047224 */ /* 0x081fe400078e02ff */
[----:B------:R-:W-:-:S04]  /*2600*/  IMAD.WIDE.U32 R2, R19, R100, R90 ;  /* 0x0000006413027225 */ /* 0x000fc800078e005a */
[----:B------:R-:W-:Y:S01]  /*2610*/  IMAD R101, R19, R101, R4 ;  /* 0x0000006513657224 */ /* 0x000fe200078e0204 */
[----:B------:R-:W-:Y:S01]  /*2620*/  IADD3 R4, P1, R10, R2, RZ ;  /* 0x000000020a047210 */ /* 0x000fe20007f3e0ff */
[----:B-1----:R-:W-:-:S03]  /*2630*/  IMAD R2, R15, R104, RZ ;  /* 0x000000680f027224 */ /* 0x002fc600078e02ff */
[----:B------:R-:W-:Y:S01]  /*2640*/  IADD3.X R5, R11, R3, R101, P1, !PT ;  /* 0x000000030b057210 */ /* 0x000fe20000ffe465 */
[C---:B------:R-:W-:Y:S02]  /*2650*/  IMAD R103, R14.reuse, R105, R2 ;  /* 0x000000690e677224 */ /* 0x040fe400078e0202 */
[----:B------:R-:W-:-:S04]  /*2660*/  IMAD.WIDE.U32 R2, R14, R104, R4 ;  /* 0x000000680e027225 */ /* 0x000fc800078e0004 */
[----:B------:R-:W-:Y:S01]  /*2670*/  IMAD.IADD R3, R3, 0x1, R103 ;  /* 0x0000000103037824 */ /* 0x000fe200078e0267 */
[----:B--2---:R-:W-:-:S04]  /*2680*/  LEA R8, P1, R2, R106, 0x1 ;  /* 0x0000006a02087211 */ /* 0x004fc800078208ff */
[----:B------:R-:W-:-:S05]  /*2690*/  LEA.HI.X R9, R2, R107, R3, 0x1, P1 ;  /* 0x0000006b02097211 */ /* 0x000fca00008f0c03 */
[----:B------:R-:W2:Y:S01]  /*26a0*/  @P2 LDG.E.LTC128B.U16 R21, desc[UR54][R8.64] ;  /* 0x0000003608152981 */ /* 0x000ea2000c1e1520 */
[----:B------:R-:W-:Y:S01]  /*26b0*/  IMAD.WIDE.U32 R2, R14, R104, R10 ;  /* 0x000000680e027225 */ /* 0x000fe200078e000a */
[----:B------:R-:W-:Y:S02]  /*26c0*/  BSSY B1, `(.L_x_33) ;  /* 0x0000015000017945 */ /* 0x000fe40003800000 */
[----:B------:R-:W-:-:S04]  /*26d0*/  IADD3 R12, P1, R90, R2, RZ ;  /* 0x000000025a0c7210 */ /* 0x000fc80007f3e0ff */
[----:B------:R-:W-:Y:S02]  /*26e0*/  IADD3.X R13, R91, R103, R3, P1, !PT ;  /* 0x000000675b0d7210 */ /* 0x000fe40000ffe403 */
[----:B------:R-:W-:Y:S01]  /*26f0*/  LEA R6, P1, R20, UR4, 0x1 ;  /* 0x0000000414067c11 */ /* 0x000fe2000f8208ff */
[----:B------:R-:W-:-:S03]  /*2700*/  IMAD.WIDE.U32 R12, R19, R100, R12 ;  /* 0x00000064130c7225 */ /* 0x000fc600078e000c */
[----:B------:R-:W-:Y:S02]  /*2710*/  LEA.HI.X R7, R20, UR5, R7, 0x1, P1 ;  /* 0x0000000514077c11 */ /* 0x000fe400088f0c07 */
[----:B------:R-:W-:-:S04]  /*2720*/  ISETP.GT.AND P1, PT, R18, 0x1, PT ;  /* 0x000000011200780c */ /* 0x000fc80003f24270 */
[----:B------:R-:W-:Y:S01]  /*2730*/  ISETP.GT.AND P3, PT, R0, RZ, P1 ;  /* 0x000000ff0000720c */ /* 0x000fe20000f64270 */
[----:B--2---:R-:W-:-:S05]  /*2740*/  HADD2.F32 R2, -RZ, R21.H0_H0 ;  /* 0x20000015ff027230 */ /* 0x004fca0000004100 */
[----:B------:R-:W-:Y:S01]  /*2750*/  FMUL R3, R2, R23 ;  /* 0x0000001702037220 */ /* 0x000fe20000400000 */
[----:B------:R-:W-:-:S03]  /*2760*/  LEA R2, P4, R12, R106, 0x1 ;  /* 0x0000006a0c027211 */ /* 0x000fc600078808ff */
[----:B------:R-:W-:-:S05]  /*2770*/  FFMA R3, R24, R22, R3 ;  /* 0x0000001618037223 */ /* 0x000fca0000000003 */
[----:B------:R-:W-:Y:S01]  /*2780*/  F2FP.F16.F32.PACK_AB R8, RZ, R3 ;  /* 0x00000003ff08723e */ /* 0x000fe200000000ff */
[----:B------:R-:W-:-:S03]  /*2790*/  IMAD.IADD R3, R101, 0x1, R13 ;  /* 0x0000000165037824 */ /* 0x000fc600078e020d */
[----:B------:R-:W-:Y:S01]  /*27a0*/  PRMT R9, R8, 0x7610, R9 ;  /* 0x0000761008097816 */ /* 0x000fe20000000009 */
[----:B------:R-:W-:Y:S01]  /*27b0*/  IMAD.SHL.U32 R8, R104, 0x8, RZ ;  /* 0x0000000868087824 */ /* 0x000fe200078e00ff */
[----:B------:R-:W-:-:S03]  /*27c0*/  LEA.HI.X R3, R12, R107, R3, 0x1, P4 ;  /* 0x0000006b0c037211 */ /* 0x000fc600020f0c03 */
[----:B------:R0:W-:Y:S02]  /*27d0*/  @P2 STG.E.U16 desc[UR54][R6.64], R9 ;  /* 0x0000000906002986 */ /* 0x0001e4000c101536 */
[----:B0-----:R-:W-:Y:S01]  /*27e0*/  SHF.L.U64.HI R9, R104, 0x3, R105 ;  /* 0x0000000368097819 */ /* 0x001fe20000010269 */
[----:B------:R-:W-:Y:S06]  /*27f0*/  @!P3 BRA `(.L_x_34) ;  /* 0x000000000004b947 */ /* 0x000fec0003800000 */
[----:B------:R0:W5:Y:S02]  /*2800*/  LDG.E.LTC128B.U16 R21, desc[UR54][R2.64+0x2] ;  /* 0x0000023602157981 */ /* 0x000164000c1e1520 */
.L_x_34:
[----:B------:R-:W-:Y:S05]  /*2810*/  BSYNC B1 ;  /* 0x0000000000017941 */ /* 0x000fea0003800000 */
.L_x_33:
[----:B------:R-:W-:Y:S01]  /*2820*/  IMAD.WIDE.U32 R8, R14, R104, R8 ;  /* 0x000000680e087225 */ /* 0x000fe200078e0008 */
[----:B------:R-:W-:-:S03]  /*2830*/  ISETP.GT.AND P0, PT, R0, 0x8, P0 ;  /* 0x000000080000780c */ /* 0x000fc60000704270 */
[----:B-----5:R-:W-:Y:S01]  /*2840*/  HADD2.F32 R12, -RZ, R21.H0_H0 ;  /* 0x20000015ff0c7230 */ /* 0x020fe20000004100 */
[----:B------:R-:W-:Y:S01]  /*2850*/  IADD3 R4, P2, R4, R8, RZ ;  /* 0x0000000804047210 */ /* 0x000fe20007f5e0ff */
[----:B------:R-:W-:-:S03]  /*2860*/  IMAD.IADD R103, R103, 0x1, R9 ;  /* 0x0000000167677824 */ /* 0x000fc600078e0209 */
[----:B------:R-:W-:Y:S01]  /*2870*/  FMUL R12, R12, R23 ;  /* 0x000000170c0c7220 */ /* 0x000fe20000400000 */
[----:B------:R-:W-:-:S03]  /*2880*/  IMAD.X R5, R103, 0x1, R5, P2 ;  /* 0x0000000167057824 */ /* 0x000fc600010e0605 */
[----:B------:R-:W-:Y:S01]  /*2890*/  FFMA R25, R25, R22, R12 ;  /* 0x0000001619197223 */ /* 0x000fe2000000000c */
[----:B------:R-:W-:-:S04]  /*28a0*/  LEA R12, P2, R4, R106, 0x1 ;  /* 0x0000006a040c7211 */ /* 0x000fc800078408ff */
[----:B------:R-:W-:Y:S01]  /*28b0*/  LEA.HI.X R13, R4, R107, R5, 0x1, P2 ;  /* 0x0000006b040d7211 */ /* 0x000fe200010f0c05 */
[----:B------:R-:W-:Y:S01]  /*28c0*/  @P3 IMAD.MOV.U32 R4, RZ, RZ, R6 ;  /* 0x000000ffff043224 */ /* 0x000fe200078e0006 */
[----:B------:R-:W-:Y:S01]  /*28d0*/  F2FP.F16.F32.PACK_AB R25, RZ, R25 ;  /* 0x00000019ff19723e */ /* 0x000fe200000000ff */
[----:B------:R-:W-:-:S05]  /*28e0*/  @P3 IMAD.MOV.U32 R5, RZ, RZ, R7 ;  /* 0x000000ffff053224 */ /* 0x000fca00078e0007 */
[----:B------:R1:W-:Y:S04]  /*28f0*/  @P3 STG.E.U16 desc[UR54][R4.64+0x2], R25 ;  /* 0x0000021904003986 */ /* 0x0003e8000c101536 */
[----:B------:R-:W2:Y:S01]  /*2900*/  @P0 LDG.E.LTC128B.U16 R21, desc[UR54][R12.64] ;  /* 0x000000360c150981 */ /* 0x000ea2000c1e1520 */
[----:B------:R-:W-:Y:S01]  /*2910*/  IADD3 R10, P2, P3, R90, R8, R10 ;  /* 0x000000085a0a7210 */ /* 0x000fe20007b5e00a */
[----:B------:R-:W-:Y:S01]  /*2920*/  BSSY B1, `(.L_x_35) ;  /* 0x0000011000017945 */ /* 0x000fe20003800000 */
[----:B------:R-:W-:Y:S02]  /*2930*/  SHF.L.U64.HI R15, R93, 0x1, R92 ;  /* 0x000000015d0f7819 */ /* 0x000fe4000001025c */
[----:B------:R-:W-:Y:S02]  /*2940*/  IADD3.X R11, R91, R103, R11, P2, P3 ;  /* 0x000000675b0b7210 */ /* 0x000fe400017e640b */
[----:B------:R-:W-:Y:S01]  /*2950*/  ISETP.GT.AND P1, PT, R0, 0x8, P1 ;  /* 0x000000080000780c */ /* 0x000fe20000f24270 */
[----:B------:R-:W-:-:S04]  /*2960*/  IMAD.WIDE.U32 R10, R19, R100, R10 ;  /* 0x00000064130a7225 */ /* 0x000fc800078e000a */
[----:B------:R-:W-:Y:S01]  /*2970*/  IMAD.IADD R11, R101, 0x1, R11 ;  /* 0x00000001650b7824 */ /* 0x000fe200078e020b */
[----:B-1----:R-:W-:-:S04]  /*2980*/  LEA R4, P3, R10, R106, 0x1 ;  /* 0x0000006a0a047211 */ /* 0x002fc800078608ff */
[----:B------:R-:W-:Y:S01]  /*2990*/  LEA.HI.X R5, R10, R107, R11, 0x1, P3 ;  /* 0x0000006b0a057211 */ /* 0x000fe200018f0c0b */
[----:B--2---:R-:W-:-:S05]  /*29a0*/  HADD2.F32 R8, -RZ, R21.H0_H0 ;  /* 0x20000015ff087230 */ /* 0x004fca0000004100 */
[----:B------:R-:W-:Y:S01]  /*29b0*/  FMUL R9, R8, R23 ;  /* 0x0000001708097220 */ /* 0x000fe20000400000 */
[----:B------:R-:W-:-:S03]  /*29c0*/  LEA R8, P2, R93, R6, 0x1 ;  /* 0x000000065d087211 */ /* 0x000fc600078408ff */
[----:B------:R-:W-:-:S05]  /*29d0*/  FFMA R9, R26, R22, R9 ;  /* 0x000000161a097223 */ /* 0x000fca0000000009 */
[----:B------:R-:W-:Y:S01]  /*29e0*/  F2FP.F16.F32.PACK_AB R12, RZ, R9 ;  /* 0x00000009ff0c723e */ /* 0x000fe200000000ff */
[----:B------:R-:W-:-:S05]  /*29f0*/  IMAD.X R9, R15, 0x1, R7, P2 ;  /* 0x000000010f097824 */ /* 0x000fca00010e0607 */
[----:B------:R1:W-:Y:S01]  /*2a00*/  @P0 STG.E.U16 desc[UR54][R8.64], R12 ;  /* 0x0000000c08000986 */ /* 0x0003e2000c101536 */
[----:B------:R-:W-:Y:S05]  /*2a10*/  @!P1 BRA `(.L_x_36) ;  /* 0x0000000000049947 */ /* 0x000fea0003800000 */
[----:B------:R2:W5:Y:S02]  /*2a20*/  LDG.E.LTC128B.U16 R21, desc[UR54][R4.64+0x2] ;  /* 0x0000023604157981 */ /* 0x000564000c1e1520 */
.L_x_36:
[----:B------:R-:W-:Y:S05]  /*2a30*/  BSYNC B1 ;  /* 0x0000000000017941 */ /* 0x000fea0003800000 */
.L_x_35:
[----:B-----5:R-:W-:Y:S01]  /*2a40*/  HADD2.F32 R10, -RZ, R21.H0_H0 ;  /* 0x20000015ff0a7230 */ /* 0x020fe20000004100 */
[----:B------:R-:W-:Y:S01]  /*2a50*/  ISETP.GT.AND P0, PT, R18, 0x8, PT ;  /* 0x000000081200780c */ /* 0x000fe20003f04270 */
[----:B------:R-:W-:Y:S03]  /*2a60*/  BSSY B1, `(.L_x_37) ;  /* 0x0000008000017945 */ /* 0x000fe60003800000 */
[----:B------:R-:W-:Y:S01]  /*2a70*/  FMUL R10, R10, R23 ;  /* 0x000000170a0a7220 */ /* 0x000fe20000400000 */
[----:B------:R-:W-:-:S03]  /*2a80*/  ISETP.GT.AND P2, PT, R0, RZ, P0 ;  /* 0x000000ff0000720c */ /* 0x000fc60000744270 */
[----:B------:R-:W-:-:S05]  /*2a90*/  FFMA R10, R27, R22, R10 ;  /* 0x000000161b0a7223 */ /* 0x000fca000000000a */
[----:B------:R-:W-:-:S05]  /*2aa0*/  F2FP.F16.F32.PACK_AB R10, RZ, R10 ;  /* 0x0000000aff0a723e */ /* 0x000fca00000000ff */
[----:B------:R3:W-:Y:S01]  /*2ab0*/  @P1 STG.E.U16 desc[UR54][R8.64+0x2], R10 ;  /* 0x0000020a08001986 */ /* 0x0007e2000c101536 */
[----:B------:R-:W-:Y:S05]  /*2ac0*/  @!P2 BRA `(.L_x_38) ;  /* 0x000000000004a947 */ /* 0x000fea0003800000 */
[----:B------:R4:W5:Y:S02]  /*2ad0*/  LDG.E.LTC128B.U16 R21, desc[UR54][R2.64+0x10] ;  /* 0x0000103602157981 */ /* 0x000964000c1e1520 */
.L_x_38:
[----:B------:R-:W-:Y:S05]  /*2ae0*/  BSYNC B1 ;  /* 0x0000000000017941 */ /* 0x000fea0003800000 */
.L_x_37:
[----:B---3-5:R-:W-:Y:S01]  /*2af0*/  HADD2.F32 R10, -RZ, R21.H0_H0 ;  /* 0x20000015ff0a7230 */ /* 0x028fe20000004100 */
        /* <DEDUP_REMOVED lines=9> */
.L_x_40:
[----:B------:R-:W-:Y:S05]  /*2b90*/  BSYNC B1 ;  /* 0x0000000000017941 */ /* 0x000fea0003800000 */
.L_x_39:
[----:B-----5:R-:W-:Y:S01]  /*2ba0*/  HADD2.F32 R10, -RZ, R21.H0_H0 ;  /* 0x20000015ff0a7230 */ /* 0x020fe20000004100 */
[----:B------:R-:W-:Y:S01]  /*2bb0*/  ISETP.GT.AND P0, PT, R0, 0x8, P0 ;  /* 0x000000080000780c */ /* 0x000fe20000704270 */
[----:B------:R-:W-:Y:S03]  /*2bc0*/  BSSY B1, `(.L_x_41) ;  /* 0x0000007000017945 */ /* 0x000fe60003800000 */
[----:B------:R-:W-:-:S04]  /*2bd0*/  FMUL R10, R10, R23 ;  /* 0x000000170a0a7220 */ /* 0x000fc80000400000 */
[----:B------:R-:W-:-:S05]  /*2be0*/  FFMA R10, R29, R22, R10 ;  /* 0x000000161d0a7223 */ /* 0x000fca000000000a */
[----:B------:R-:W-:-:S05]  /*2bf0*/  F2FP.F16.F32.PACK_AB R10, RZ, R10 ;  /* 0x0000000aff0a723e */ /* 0x000fca00000000ff */
[----:B------:R0:W-:Y:S01]  /*2c00*/  @P3 STG.E.U16 desc[UR54][R6.64+0x12], R10 ;  /* 0x0000120a06003986 */ /* 0x0001e2000c101536 */
[----:B------:R-:W-:Y:S05]  /*2c10*/  @!P0 BRA `(.L_x_42) ;  /* 0x0000000000048947 */ /* 0x000fea0003800000 */
[----:B------:R0:W5:Y:S02]  /*2c20*/  LDG.E.LTC128B.U16 R21, desc[UR54][R4.64+0x10] ;  /* 0x0000103604157981 */ /* 0x000164000c1e1520 */
.L_x_42:
[----:B------:R-:W-:Y:S05]  /*2c30*/  BSYNC B1 ;  /* 0x0000000000017941 */ /* 0x000fea0003800000 */
.L_x_41:
[----:B0----5:R-:W-:Y:S01]  /*2c40*/  HADD2.F32 R10, -RZ, R21.H0_H0 ;  /* 0x20000015ff0a7230 */ /* 0x021fe20000004100 */
[----:B------:R-:W-:Y:S01]  /*2c50*/  ISETP.GT.AND P1, PT, R0, 0x8, P1 ;  /* 0x000000080000780c */ /* 0x000fe20000f24270 */
[----:B------:R-:W-:Y:S03]  /*2c60*/  BSSY B1, `(.L_x_43) ;  /* 0x0000007000017945 */ /* 0x000fe60003800000 */
[----:B---3--:R-:W-:-:S04]  /*2c70*/  FMUL R11, R10, R23 ;  /* 0x000000170a0b7220 */ /* 0x008fc80000400000 */
[----:B------:R-:W-:-:S05]  /*2c80*/  FFMA R11, R30, R22, R11 ;  /* 0x000000161e0b7223 */ /* 0x000fca000000000b */
[----:B------:R-:W-:-:S05]  /*2c90*/  F2FP.F16.F32.PACK_AB R11, RZ, R11 ;  /* 0x0000000bff0b723e */ /* 0x000fca00000000ff */
[----:B------:R0:W-:Y:S01]  /*2ca0*/  @P0 STG.E.U16 desc[UR54][R8.64+0x10], R11 ;  /* 0x0000100b08000986 */ /* 0x0001e2000c101536 */
[----:B------:R-:W-:Y:S05]  /*2cb0*/  @!P1 BRA `(.L_x_44) ;  /* 0x0000000000049947 */ /* 0x000fea0003800000 */
[----:B------:R3:W5:Y:S02]  /*2cc0*/  LDG.E.LTC128B.U16 R21, desc[UR54][R4.64+0x12] ;  /* 0x0000123604157981 */ /* 0x000764000c1e1520 */
.L_x_44:
[----:B------:R-:W-:Y:S05]  /*2cd0*/  BSYNC B1 ;  /* 0x0000000000017941 */ /* 0x000fea0003800000 */
.L_x_43:
        /* <DEDUP_REMOVED lines=10> */
.L_x_46:
[----:B------:R-:W-:Y:S05]  /*2d80*/  BSYNC B1 ;  /* 0x0000000000017941 */ /* 0x000fea0003800000 */
.L_x_45:
[----:B0----5:R-:W-:Y:S01]  /*2d90*/  HADD2.F32 R10, -RZ, R21.H0_H0 ;  /* 0x20000015ff0a7230 */ /* 0x021fe20000004100 */
        /* <DEDUP_REMOVED lines=9> */
.L_x_48:
[----:B------:R-:W-:Y:S05]  /*2e30*/  BSYNC B1 ;  /* 0x0000000000017941 */ /* 0x000fea0003800000 */
.L_x_47:
        /* <DEDUP_REMOVED lines=9> */
.L_x_50:
[----:B------:R-:W-:Y:S05]  /*2ed0*/  BSYNC B1 ;  /* 0x0000000000017941 */ /* 0x000fea0003800000 */
.L_x_49:
[----:B0----5:R-:W-:Y:S01]  /*2ee0*/  HADD2.F32 R10, -RZ, R21.H0_H0 ;  /* 0x20000015ff0a7230 */ /* 0x021fe20000004100 */
        /* <DEDUP_REMOVED lines=8> */
.L_x_52:
[----:B------:R-:W-:Y:S05]  /*2f70*/  BSYNC B1 ;  /* 0x0000000000017941 */ /* 0x000fea0003800000 */
.L_x_51:
        /* <DEDUP_REMOVED lines=10> */
.L_x_54:
[----:B------:R-:W-:Y:S05]  /*3020*/  BSYNC B1 ;  /* 0x0000000000017941 */ /* 0x000fea0003800000 */
.L_x_53:
        /* <DEDUP_REMOVED lines=10> */
.L_x_56:
[----:B------:R-:W-:Y:S05]  /*30d0*/  BSYNC B1 ;  /* 0x0000000000017941 */ /* 0x000fea0003800000 */
.L_x_55:
        /* <DEDUP_REMOVED lines=9> */
.L_x_58:
[----:B------:R-:W-:Y:S05]  /*3170*/  BSYNC B1 ;  /* 0x0000000000017941 */ /* 0x000fea0003800000 */
.L_x_57:
        /* <DEDUP_REMOVED lines=9> */
.L_x_60:
[----:B------:R-:W-:Y:S05]  /*3210*/  BSYNC B1 ;  /* 0x0000000000017941 */ /* 0x000fea0003800000 */
.L_x_59:
        /* <DEDUP_REMOVED lines=10> */
.L_x_62:
[----:B------:R-:W-:Y:S05]  /*32c0*/  BSYNC B1 ;  /* 0x0000000000017941 */ /* 0x000fea0003800000 */
.L_x_61:
        /* <DEDUP_REMOVED lines=10> */
.L_x_64:
[----:B------:R-:W-:Y:S05]  /*3370*/  BSYNC B1 ;  /* 0x0000000000017941 */ /* 0x000fea0003800000 */
.L_x_63:
        /* <DEDUP_REMOVED lines=9> */
.L_x_66:
[----:B------:R-:W-:Y:S05]  /*3410*/  BSYNC B1 ;  /* 0x0000000000017941 */ /* 0x000fea0003800000 */
.L_x_65:
        /* <DEDUP_REMOVED lines=9> */
.L_x_68:
[----:B------:R-:W-:Y:S05]  /*34b0*/  BSYNC B1 ;  /* 0x0000000000017941 */ /* 0x000fea0003800000 */
.L_x_67:
        /* <DEDUP_REMOVED lines=10> */
.L_x_70:
[----:B------:R-:W-:Y:S05]  /*3560*/  BSYNC B1 ;  /* 0x0000000000017941 */ /* 0x000fea0003800000 */
.L_x_69:
        /* <DEDUP_REMOVED lines=10> */
.L_x_72:
[----:B------:R-:W-:Y:S05]  /*3610*/  BSYNC B1 ;  /* 0x0000000000017941 */ /* 0x000fea0003800000 */
.L_x_71:
        /* <DEDUP_REMOVED lines=9> */
.L_x_74:
[----:B------:R-:W-:Y:S05]  /*36b0*/  BSYNC B1 ;  /* 0x0000000000017941 */ /* 0x000fea0003800000 */
.L_x_73:
        /* <DEDUP_REMOVED lines=9> */
.L_x_76:
[----:B------:R-:W-:Y:S05]  /*3750*/  BSYNC B1 ;  /* 0x0000000000017941 */ /* 0x000fea0003800000 */
.L_x_75:
        /* <DEDUP_REMOVED lines=10> */
.L_x_78:
[----:B------:R-:W-:Y:S05]  /*3800*/  BSYNC B1 ;  /* 0x0000000000017941 */ /* 0x000fea0003800000 */
.L_x_77:
        /* <DEDUP_REMOVED lines=10> */
.L_x_80:
[----:B------:R-:W-:Y:S05]  /*38b0*/  BSYNC B1 ;  /* 0x0000000000017941 */ /* 0x000fea0003800000 */
.L_x_79:
        /* <DEDUP_REMOVED lines=9> */
.L_x_82:
[----:B------:R-:W-:Y:S05]  /*3950*/  BSYNC B1 ;  /* 0x0000000000017941 */ /* 0x000fea0003800000 */
.L_x_81:
        /* <DEDUP_REMOVED lines=9> */
.L_x_84:
[----:B------:R-:W-:Y:S05]  /*39f0*/  BSYNC B1 ;  /* 0x0000000000017941 */ /* 0x000fea0003800000 */
.L_x_83:
        /* <DEDUP_REMOVED lines=10> */
.L_x_86:
[----:B------:R-:W-:Y:S05]  /*3aa0*/  BSYNC B1 ;  /* 0x0000000000017941 */ /* 0x000fea0003800000 */
.L_x_85:
        /* <DEDUP_REMOVED lines=10> */
.L_x_88:
[----:B------:R-:W-:Y:S05]  /*3b50*/  BSYNC B1 ;  /* 0x0000000000017941 */ /* 0x000fea0003800000 */
.L_x_87:
        /* <DEDUP_REMOVED lines=9> */
.L_x_90:
[----:B------:R-:W-:Y:S05]  /*3bf0*/  BSYNC B1 ;  /* 0x0000000000017941 */ /* 0x000fea0003800000 */
.L_x_89:
        /* <DEDUP_REMOVED lines=9> */
.L_x_92:
[----:B------:R-:W-:Y:S05]  /*3c90*/  BSYNC B1 ;  /* 0x0000000000017941 */ /* 0x000fea0003800000 */
.L_x_91:
        /* <DEDUP_REMOVED lines=10> */
.L_x_94:
[----:B------:R-:W-:Y:S05]  /*3d40*/  BSYNC B1 ;  /* 0x0000000000017941 */ /* 0x000fea0003800000 */
.L_x_93:
        /* <DEDUP_REMOVED lines=10> */
.L_x_96:
[----:B------:R-:W-:Y:S05]  /*3df0*/  BSYNC B1 ;  /* 0x0000000000017941 */ /* 0x000fea0003800000 */
.L_x_95:
        /* <DEDUP_REMOVED lines=9> */
.L_x_98:
[----:B------:R-:W-:Y:S05]  /*3e90*/  BSYNC B1 ;  /* 0x0000000000017941 */ /* 0x000fea0003800000 */
.L_x_97:
        /* <DEDUP_REMOVED lines=9> */
.L_x_100:
[----:B------:R-:W-:Y:S05]  /*3f30*/  BSYNC B1 ;  /* 0x0000000000017941 */ /* 0x000fea0003800000 */
.L_x_99:
        /* <DEDUP_REMOVED lines=10> */
.L_x_102:
[----:B------:R-:W-:Y:S05]  /*3fe0*/  BSYNC B1 ;  /* 0x0000000000017941 */ /* 0x000fea0003800000 */
.L_x_101:
        /* <DEDUP_REMOVED lines=10> */
.L_x_104:
[----:B------:R-:W-:Y:S05]  /*4090*/  BSYNC B1 ;  /* 0x0000000000017941 */ /* 0x000fea0003800000 */
.L_x_103:
        /* <DEDUP_REMOVED lines=9> */
.L_x_106:
[----:B------:R-:W-:Y:S05]  /*4130*/  BSYNC B1 ;  /* 0x0000000000017941 */ /* 0x000fea0003800000 */
.L_x_105:
        /* <DEDUP_REMOVED lines=9> */
.L_x_108:
[----:B------:R-:W-:Y:S05]  /*41d0*/  BSYNC B1 ;  /* 0x0000000000017941 */ /* 0x000fea0003800000 */
.L_x_107:
        /* <DEDUP_REMOVED lines=10> */
.L_x_110:
[----:B------:R-:W-:Y:S05]  /*4280*/  BSYNC B1 ;  /* 0x0000000000017941 */ /* 0x000fea0003800000 */
.L_x_109:
        /* <DEDUP_REMOVED lines=10> */
.L_x_112:
[----:B------:R-:W-:Y:S05]  /*4330*/  BSYNC B1 ;  /* 0x0000000000017941 */ /* 0x000fea0003800000 */
.L_x_111:
        /* <DEDUP_REMOVED lines=9> */
.L_x_114:
[----:B------:R-:W-:Y:S05]  /*43d0*/  BSYNC B1 ;  /* 0x0000000000017941 */ /* 0x000fea0003800000 */
.L_x_113:
        /* <DEDUP_REMOVED lines=9> */
.L_x_116:
[----:B------:R-:W-:Y:S05]  /*4470*/  BSYNC B1 ;  /* 0x0000000000017941 */ /* 0x000fea0003800000 */
.L_x_115:
        /* <DEDUP_REMOVED lines=10> */
.L_x_118:
[----:B------:R-:W-:Y:S05]  /*4520*/  BSYNC B1 ;  /* 0x0000000000017941 */ /* 0x000fea0003800000 */
.L_x_117:
        /* <DEDUP_REMOVED lines=10> */
.L_x_120:
[----:B------:R-:W-:Y:S05]  /*45d0*/  BSYNC B1 ;  /* 0x0000000000017941 */ /* 0x000fea0003800000 */
.L_x_119:
        /* <DEDUP_REMOVED lines=9> */
.L_x_122:
[----:B------:R-:W-:Y:S05]  /*4670*/  BSYNC B1 ;  /* 0x0000000000017941 */ /* 0x000fea0003800000 */
.L_x_121:
        /* <DEDUP_REMOVED lines=9> */
.L_x_124:
[----:B------:R-:W-:Y:S05]  /*4710*/  BSYNC B1 ;  /* 0x0000000000017941 */ /* 0x000fea0003800000 */
.L_x_123:
        /* <DEDUP_REMOVED lines=10> */
.L_x_126:
[----:B------:R-:W-:Y:S05]  /*47c0*/  BSYNC B1 ;  /* 0x0000000000017941 */ /* 0x000fea0003800000 */
.L_x_125:
        /* <DEDUP_REMOVED lines=10> */
.L_x_128:
[----:B------:R-:W-:Y:S05]  /*4870*/  BSYNC B1 ;  /* 0x0000000000017941 */ /* 0x000fea0003800000 */
.L_x_127:
        /* <DEDUP_REMOVED lines=9> */
.L_x_130:
[----:B------:R-:W-:Y:S05]  /*4910*/  BSYNC B1 ;  /* 0x0000000000017941 */ /* 0x000fea0003800000 */
.L_x_129:
        /* <DEDUP_REMOVED lines=9> */
.L_x_132:
[----:B------:R-:W-:Y:S05]  /*49b0*/  BSYNC B1 ;  /* 0x0000000000017941 */ /* 0x000fea0003800000 */
.L_x_131:
        /* <DEDUP_REMOVED lines=10> */
.L_x_134:
[----:B------:R-:W-:Y:S05]  /*4a60*/  BSYNC B1 ;  /* 0x0000000000017941 */ /* 0x000fea0003800000 */
.L_x_133:
        /* <DEDUP_REMOVED lines=10> */
.L_x_136:
[----:B------:R-:W-:Y:S05]  /*4b10*/  BSYNC B1 ;  /* 0x0000000000017941 */ /* 0x000fea0003800000 */
.L_x_135:
        /* <DEDUP_REMOVED lines=9> */
.L_x_138:
[----:B------:R-:W-:Y:S05]  /*4bb0*/  BSYNC B1 ;  /* 0x0000000000017941 */ /* 0x000fea0003800000 */
.L_x_137:
        /* <DEDUP_REMOVED lines=9> */
.L_x_140:
[----:B------:R-:W-:Y:S05]  /*4c50*/  BSYNC B1 ;  /* 0x0000000000017941 */ /* 0x000fea0003800000 */
.L_x_139:
        /* <DEDUP_REMOVED lines=10> */
.L_x_142:
[----:B------:R-:W-:Y:S05]  /*4d00*/  BSYNC B1 ;  /* 0x0000000000017941 */ /* 0x000fea0003800000 */
.L_x_141:
        /* <DEDUP_REMOVED lines=10> */
.L_x_144:
[----:B------:R-:W-:Y:S05]  /*4db0*/  BSYNC B1 ;  /* 0x0000000000017941 */ /* 0x000fea0003800000 */
.L_x_143:
        /* <DEDUP_REMOVED lines=9> */
.L_x_146:
[----:B------:R-:W-:Y:S05]  /*4e50*/  BSYNC B1 ;  /* 0x0000000000017941 */ /* 0x000fea0003800000 */
.L_x_145:
        /* <DEDUP_REMOVED lines=9> */
.L_x_148:
[----:B------:R-:W-:Y:S05]  /*4ef0*/  BSYNC B1 ;  /* 0x0000000000017941 */ /* 0x000fea0003800000 */
.L_x_147:
        /* <DEDUP_REMOVED lines=10> */
.L_x_150:
[----:B------:R-:W-:Y:S05]  /*4fa0*/  BSYNC B1 ;  /* 0x0000000000017941 */ /* 0x000fea0003800000 */
.L_x_149:
        /* <DEDUP_REMOVED lines=10> */
.L_x_152:
[----:B------:R-:W-:Y:S05]  /*5050*/  BSYNC B1 ;  /* 0x0000000000017941 */ /* 0x000fea0003800000 */
.L_x_151:
[----:B0---45:R-:W-:Y:S01]  /*5060*/  HADD2.F32 R2, -RZ, R21.H0_H0 ;  /* 0x20000015ff027230 */ /* 0x031fe20000004100 */
        /* <DEDUP_REMOVED lines=8> */
.L_x_154:
[----:B------:R-:W-:Y:S05]  /*50f0*/  BSYNC B1 ;  /* 0x0000000000017941 */ /* 0x000fea0003800000 */
.L_x_153:
[----:B0----5:R-:W-:Y:S01]  /*5100*/  HADD2.F32 R2, -RZ, R21.H0_H0 ;  /* 0x20000015ff027230 */ /* 0x021fe20000004100 */
[----:B------:R-:W-:Y:S01]  /*5110*/  ISETP.GT.AND P1, PT, R0, 0x8, P1 ;  /* 0x000000080000780c */ /* 0x000fe20000f24270 */
[----:B------:R-:W-:Y:S03]  /*5120*/  BSSY B1, `(.L_x_155) ;  /* 0x000000a000017945 */ /* 0x000fe60003800000 */
[----:B------:R-:W-:Y:S01]  /*5130*/  FMUL R3, R2, R23 ;  /* 0x0000001702037220 */ /* 0x000fe20000400000 */
[----:B------:R-:W-:-:S03]  /*5140*/  @P0 IMAD.MOV.U32 R2, RZ, RZ, R8 ;  /* 0x000000ffff020224 */ /* 0x000fc600078e0008 */
[----:B------:R-:W-:-:S05]  /*5150*/  FFMA R3, R86, R22, R3 ;  /* 0x0000001656037223 */ /* 0x000fca0000000003 */
[----:B------:R-:W-:-:S04]  /*5160*/  F2FP.F16.F32.PACK_AB R3, RZ, R3 ;  /* 0x00000003ff03723e */ /* 0x000fc800000000ff */
[----:B------:R-:W-:Y:S01]  /*5170*/  PRMT R6, R3, 0x7610, R6 ;  /* 0x0000761003067816 */ /* 0x000fe20000000006 */
[----:B------:R-:W-:-:S05]  /*5180*/  @P0 IMAD.MOV.U32 R3, RZ, RZ, R9 ;  /* 0x000000ffff030224 */ /* 0x000fca00078e0009 */
[----:B------:R0:W-:Y:S01]  /*5190*/  @P0 STG.E.U16 desc[UR54][R2.64+0xf0], R6 ;  /* 0x0000f00602000986 */ /* 0x0001e2000c101536 */
[----:B------:R-:W-:Y:S05]  /*51a0*/  @!P1 BRA `(.L_x_156) ;  /* 0x0000000000049947 */ /* 0x000fea0003800000 */
[----:B------:R0:W5:Y:S02]  /*51b0*/  LDG.E.LTC128B.U16 R21, desc[UR54][R4.64+0xf2] ;  /* 0x0000f23604157981 */ /* 0x000164000c1e1520 */
.L_x_156:
[----:B------:R-:W-:Y:S05]  /*51c0*/  BSYNC B1 ;  /* 0x0000000000017941 */ /* 0x000fea0003800000 */
.L_x_155:
[----:B------:R-:W-:Y:S05]  /*51d0*/  @!P1 BRA `(.L_x_157) ;  /* 0x0000001000b09947 */ /* 0x000fea0003800000 */
[----:B-----5:R-:W-:-:S05]  /*51e0*/  HADD2.F32 R0, -RZ, R21.H0_H0 ;  /* 0x20000015ff007230 */ /* 0x020fca0000004100 */
[----:B------:R-:W-:-:S04]  /*51f0*/  FMUL R0, R0, R23 ;  /* 0x0000001700007220 */ /* 0x000fc80000400000 */
[----:B------:R-:W-:-:S05]  /*5200*/  FFMA R0, R87, R22, R0 ;  /* 0x0000001657007223 */ /* 0x000fca0000000000 */
[----:B------:R-:W-:-:S05]  /*5210*/  F2FP.F16.F32.PACK_AB R0, RZ, R0 ;  /* 0x00000000ff00723e */ /* 0x000fca00000000ff */
[----:B------:R0:W-:Y:S01]  /*5220*/  STG.E.U16 desc[UR54][R8.64+0xf2], R0 ;  /* 0x0000f20008007986 */ /* 0x0001e2000c101536 */
[----:B------:R-:W-:Y:S05]  /*5230*/  BRA `(.L_x_157) ;  /* 0x0000001000987947 */ /* 0x000fea0003800000 */
.L_x_32:
[----:B------:R-:W-:Y:S01]  /*5240*/  ISETP.GT.AND P3, PT, R18, 0x1, PT ;  /* 0x000000011200780c */ /* 0x000fe20003f64270 */
[----:B------:R-:W-:Y:S01]  /*5250*/  ULDC.64 UR4, c[0x0][0x5c0] ;  /* 0x0001700000047ab9 */ /* 0x000fe20000000a00 */
[-C--:B------:R-:W-:Y:S01]  /*5260*/  FMUL R24, R24, R22.reuse ;  /* 0x0000001618187220 */ /* 0x080fe20000400000 */
[-C--:B------:R-:W-:Y:S01]  /*5270*/  FMUL R25, R25, R22.reuse ;  /* 0x0000001619197220 */ /* 0x080fe20000400000 */
[----:B------:R-:W-:Y:S01]  /*5280*/  ISETP.GT.AND P1, PT, R0, RZ, P3 ;  /* 0x000000ff0000720c */ /* 0x000fe20001f24270 */
[-C--:B------:R-:W-:Y:S01]  /*5290*/  FMUL R26, R26, R22.reuse ;  /* 0x000000161a1a7220 */ /* 0x080fe20000400000 */
[----:B------:R-:W-:Y:S01]  /*52a0*/  LEA R2, P4, R20, UR4, 0x1 ;  /* 0x0000000414027c11 */ /* 0x000fe2000f8808ff */
[----:B------:R-:W-:Y:S01]  /*52b0*/  FMUL R27, R27, R22 ;  /* 0x000000161b1b7220 */ /* 0x000fe20000400000 */
[----:B------:R-:W-:Y:S01]  /*52c0*/  F2FP.F16.F32.PACK_AB R24, RZ, R24 ;  /* 0x00000018ff18723e */ /* 0x000fe200000000ff */
[-C--:B------:R-:W-:Y:S01]  /*52d0*/  FMUL R28, R28, R22.reuse ;  /* 0x000000161c1c7220 */ /* 0x080fe20000400000 */
[----:B------:R-:W-:Y:S01]  /*52e0*/  LEA.HI.X R3, R20, UR5, R7, 0x1, P4 ;  /* 0x0000000514037c11 */ /* 0x000fe2000a0f0c07 */
[-C--:B------:R-:W-:Y:S01]  /*52f0*/  FMUL R29, R29, R22.reuse ;  /* 0x000000161d1d7220 */ /* 0x080fe20000400000 */
[----:B------:R-:W-:Y:S01]  /*5300*/  F2FP.F16.F32.PACK_AB R25, RZ, R25 ;  /* 0x00000019ff19723e */ /* 0x000fe200000000ff */
[-C--:B------:R-:W-:Y:S01]  /*5310*/  FMUL R30, R30, R22.reuse ;  /* 0x000000161e1e7220 */ /* 0x080fe20000400000 */
[----:B------:R-:W-:Y:S01]  /*5320*/  SHF.L.U64.HI R5, R93, 0x1, R92 ;  /* 0x000000015d057819 */ /* 0x000fe2000001025c */
[----:B------:R-:W-:Y:S01]  /*5330*/  @P2 STG.E.U16 desc[UR54][R2.64], R24 ;  /* 0x0000001802002986 */ /* 0x000fe2000c101536 */
[----:B------:R-:W-:Y:S01]  /*5340*/  ISETP.GT.AND P2, PT, R0, 0x8, P0 ;  /* 0x000000080000780c */ /* 0x000fe20000744270 */
[----:B------:R-:W-:Y:S01]  /*5350*/  FMUL R31, R31, R22 ;  /* 0x000000161f1f7220 */ /* 0x000fe20000400000 */
[----:B------:R-:W-:Y:S01]  /*5360*/  LEA R4, P5, R93, R2, 0x1 ;  /* 0x000000025d047211 */ /* 0x000fe200078a08ff */
[----:B------:R-:W-:Y:S01]  /*5370*/  @P1 STG.E.U16 desc[UR54][R2.64+0x2], R25 ;  /* 0x0000021902001986 */ /* 0x000fe2000c101536 */
[----:B------:R-:W-:Y:S01]  /*5380*/  ISETP.GT.AND P1, PT, R18, 0x8, PT ;  /* 0x000000081200780c */ /* 0x000fe20003f24270 */
[-C--:B------:R-:W-:Y:S01]  /*5390*/  FMUL R32, R32, R22.reuse ;  /* 0x0000001620207220 */ /* 0x080fe20000400000 */
[----:B------:R-:W-:Y:S01]  /*53a0*/  ISETP.GT.AND P3, PT, R0, 0x8, P3 ;  /* 0x000000080000780c */ /* 0x000fe20001f64270 */
[----:B------:R-:W-:Y:S01]  /*53b0*/  IMAD.X R5, R5, 0x1, R3, P5 ;  /* 0x0000000105057824 */ /* 0x000fe200028e0603 */
[----:B------:R-:W-:Y:S01]  /*53c0*/  ISETP.GT.AND P0, PT, R18, 0x9, PT ;  /* 0x000000091200780c */ /* 0x000fe20003f04270 */
[-C--:B------:R-:W-:Y:S01]  /*53d0*/  FMUL R33, R33, R22.reuse ;  /* 0x0000001621217220 */ /* 0x080fe20000400000 */
[----:B------:R-:W-:Y:S01]  /*53e0*/  ISETP.GT.AND P4, PT, R0, RZ, P1 ;  /* 0x000000ff0000720c */ /* 0x000fe20000f84270 */
[-C--:B------:R-:W-:Y:S01]  /*53f0*/  FMUL R34, R34, R22.reuse ;  /* 0x0000001622227220 */ /* 0x080fe20000400000 */
[----:B------:R-:W-:Y:S01]  /*5400*/  ISETP.GT.AND P5, PT, R0, RZ, P0 ;  /* 0x000000ff0000720c */ /* 0x000fe200007a4270 */
[----:B------:R-:W-:Y:S01]  /*5410*/  FMUL R35, R35, R22 ;  /* 0x0000001623237220 */ /* 0x000fe20000400000 */
[----:B------:R-:W-:Y:S01]  /*5420*/  F2FP.F16.F32.PACK_AB R26, RZ, R26 ;  /* 0x0000001aff1a723e */ /* 0x000fe200000000ff */
[-C--:B------:R-:W-:Y:S01]  /*5430*/  FMUL R36, R36, R22.reuse ;  /* 0x0000001624247220 */ /* 0x080fe20000400000 */
[----:B------:R-:W-:Y:S01]  /*5440*/  F2FP.F16.F32.PACK_AB R27, RZ, R27 ;  /* 0x0000001bff1b723e */ /* 0x000fe200000000ff */
[----:B------:R-:W-:Y:S01]  /*5450*/  FMUL R37, R37, R22 ;  /* 0x0000001625257220 */ /* 0x000fe20000400000 */
[----:B------:R-:W-:Y:S01]  /*5460*/  F2FP.F16.F32.PACK_AB R28, RZ, R28 ;  /* 0x0000001cff1c723e */ /* 0x000fe200000000ff */
[----:B------:R-:W-:Y:S01]  /*5470*/  @P2 STG.E.U16 desc[UR54][R4.64], R26 ;  /* 0x0000001a04002986 */ /* 0x000fe2000c101536 */
[----:B------:R-:W-:Y:S01]  /*5480*/  ISETP.GT.AND P1, PT, R0, 0x8, P1 ;  /* 0x000000080000780c */ /* 0x000fe20000f24270 */
[-C--:B------:R-:W-:Y:S01]  /*5490*/  FMUL R38, R38, R22.reuse ;  /* 0x0000001626267220 */ /* 0x080fe20000400000 */
[----:B------:R-:W-:Y:S01]  /*54a0*/  F2FP.F16.F32.PACK_AB R29, RZ, R29 ;  /* 0x0000001dff1d723e */ /* 0x000fe200000000ff */
[----:B------:R-:W-:Y:S01]  /*54b0*/  @P3 STG.E.U16 desc[UR54][R4.64+0x2], R27 ;  /* 0x0000021b04003986 */ /* 0x000fe2000c101536 */
[----:B------:R-:W-:Y:S01]  /*54c0*/  ISETP.GT.AND P3, PT, R18, 0x10, PT ;  /* 0x000000101200780c */ /* 0x000fe20003f64270 */
[-C--:B------:R-:W-:Y:S01]  /*54d0*/  FMUL R39, R39, R22.reuse ;  /* 0x0000001627277220 */ /* 0x080fe20000400000 */
[----:B------:R-:W-:Y:S01]  /*54e0*/  ISETP.GT.AND P2, PT, R0, 0x8, P0 ;  /* 0x000000080000780c */ /* 0x000fe20000744270 */
[----:B------:R-:W-:Y:S01]  /*54f0*/  @P4 STG.E.U16 desc[UR54][R2.64+0x10], R28 ;  /* 0x0000101c02004986 */ /* 0x000fe2000c101536 */
[----:B------:R-:W-:Y:S01]  /*5500*/  ISETP.GT.AND P0, PT, R18, 0x11, PT ;  /* 0x000000111200780c */ /* 0x000fe20003f04270 */
[-C--:B------:R-:W-:Y:S01]  /*5510*/  FMUL R40, R40, R22.reuse ;  /* 0x0000001628287220 */ /* 0x080fe20000400000 */
[C---:B------:R-:W-:Y:S01]  /*5520*/  ISETP.GT.AND P4, PT, R0.reuse, RZ, P3 ;  /* 0x000000ff0000720c */ /* 0x040fe20001f84270 */
[----:B------:R-:W-:Y:S01]  /*5530*/  @P5 STG.E.U16 desc[UR54][R2.64+0x12], R29 ;  /* 0x0000121d02005986 */ /* 0x000fe2000c101536 */
        /* <DEDUP_REMOVED lines=153> */
[----:B------:R-:W-:Y:S01]  /*5ed0*/  FMUL R87, R87, R22 ;  /* 0x0000001657577220 */ /* 0x000fe20000400000 */
[----:B------:R-:W-:Y:S01]  /*5ee0*/  ISETP.GT.AND P2, PT, R0, 0x8, P0 ;  /* 0x000000080000780c */ /* 0x000fe20000744270 */
[----:B------:R-:W-:Y:S01]  /*5ef0*/  @P4 STG.E.U16 desc[UR54][R2.64+0x90], R60 ;  /* 0x0000903c02004986 */ /* 0x000fe2000c101536 */
[----:B------:R-:W-:-:S02]  /*5f00*/  ISETP.GT.AND P0, PT, R18, 0x51, PT ;  /* 0x000000511200780c */ /* 0x000fc40003f04270 */
[C---:B------:R-:W-:Y:S01]  /*5f10*/  ISETP.GT.AND P4, PT, R0.reuse, RZ, P3 ;  /* 0x000000ff0000720c */ /* 0x040fe20001f84270 */
[----:B------:R-:W-:Y:S01]  /*5f20*/  @P5 STG.E.U16 desc[UR54][R2.64+0x92], R61 ;  /* 0x0000923d02005986 */ /* 0x000fe2000c101536 */
[C---:B------:R-:W-:Y:S02]  /*5f30*/  ISETP.GT.AND P5, PT, R0.reuse, RZ, P0 ;  /* 0x000000ff0000720c */ /* 0x040fe400007a4270 */
[----:B------:R-:W-:Y:S02]  /*5f40*/  F2FP.F16.F32.PACK_AB R62, RZ, R62 ;  /* 0x0000003eff3e723e */ /* 0x000fe400000000ff */
[----:B------:R-:W-:Y:S02]  /*5f50*/  F2FP.F16.F32.PACK_AB R63, RZ, R63 ;  /* 0x0000003fff3f723e */ /* 0x000fe400000000ff */
[----:B------:R-:W-:Y:S01]  /*5f60*/  F2FP.F16.F32.PACK_AB R64, RZ, R64 ;  /* 0x00000040ff40723e */ /* 0x000fe200000000ff */
[----:B------:R-:W-:Y:S01]  /*5f70*/  @P1 STG.E.U16 desc[UR54][R4.64+0x90], R62 ;  /* 0x0000903e04001986 */ /* 0x000fe2000c101536 */
[----:B------:R-:W-:-:S02]  /*5f80*/  ISETP.GT.AND P1, PT, R0, 0x8, P3 ;  /* 0x000000080000780c */ /* 0x000fc40001f24270 */
[----:B------:R-:W-:Y:S01]  /*5f90*/  F2FP.F16.F32.PACK_AB R65, RZ, R65 ;  /* 0x00000041ff41723e */ /* 0x000fe200000000ff */
[----:B------:R-:W-:Y:S01]  /*5fa0*/  @P2 STG.E.U16 desc[UR54][R4.64+0x92], R63 ;  /* 0x0000923f04002986 */ /* 0x000fe2000c101536 */
[----:B------:R-:W-:Y:S02]  /*5fb0*/  ISETP.GT.AND P2, PT, R18, 0x58, PT ;  /* 0x000000581200780c */ /* 0x000fe40003f44270 */
[----:B------:R-:W-:Y:S01]  /*5fc0*/  ISETP.GT.AND P0, PT, R0, 0x8, P0 ;  /* 0x000000080000780c */ /* 0x000fe20000704270 */
[----:B------:R-:W-:Y:S01]  /*5fd0*/  @P4 STG.E.U16 desc[UR54][R2.64+0xa0], R64 ;  /* 0x0000a04002004986 */ /* 0x000fe2000c101536 */
[----:B------:R-:W-:Y:S02]  /*5fe0*/  ISETP.GT.AND P3, PT, R18, 0x59, PT ;  /* 0x000000591200780c */ /* 0x000fe40003f64270 */
[C---:B------:R-:W-:Y:S01]  /*5ff0*/  ISETP.GT.AND P4, PT, R0.reuse, RZ, P2 ;  /* 0x000000ff0000720c */ /* 0x040fe20001784270 */
[----:B------:R-:W-:Y:S01]  /*6000*/  @P5 STG.E.U16 desc[UR54][R2.64+0xa2], R65 ;  /* 0x0000a24102005986 */ /* 0x000fe2000c101536 */
[----:B------:R-:W-:-:S02]  /*6010*/  ISETP.GT.AND P5, PT, R0, RZ, P3 ;  /* 0x000000ff0000720c */ /* 0x000fc40001fa4270 */
[----:B------:R-:W-:Y:S02]  /*6020*/  F2FP.F16.F32.PACK_AB R66, RZ, R66 ;  /* 0x00000042ff42723e */ /* 0x000fe400000000ff */
[----:B------:R-:W-:Y:S02]  /*6030*/  F2FP.F16.F32.PACK_AB R67, RZ, R67 ;  /* 0x00000043ff43723e */ /* 0x000fe400000000ff */
[----:B------:R-:W-:Y:S01]  /*6040*/  F2FP.F16.F32.PACK_AB R68, RZ, R68 ;  /* 0x00000044ff44723e */ /* 0x000fe200000000ff */
[----:B------:R-:W-:Y:S01]  /*6050*/  @P1 STG.E.U16 desc[UR54][R4.64+0xa0], R66 ;  /* 0x0000a04204001986 */ /* 0x000fe2000c101536 */
[C---:B------:R-:W-:Y:S02]  /*6060*/  ISETP.GT.AND P1, PT, R0.reuse, 0x8, P2 ;  /* 0x000000080000780c */ /* 0x040fe40001724270 */
[----:B------:R-:W-:Y:S01]  /*6070*/  F2FP.F16.F32.PACK_AB R69, RZ, R69 ;  /* 0x00000045ff45723e */ /* 0x000fe200000000ff */
[----:B------:R-:W-:Y:S01]  /*6080*/  @P0 STG.E.U16 desc[UR54][R4.64+0xa2], R67 ;  /* 0x0000a24304000986 */ /* 0x000fe2000c101536 */
[----:B------:R-:W-:-:S02]  /*6090*/  ISETP.GT.AND P2, PT, R0, 0x8, P3 ;  /* 0x000000080000780c */ /* 0x000fc40001f44270 */
[C---:B------:R-:W-:Y:S01]  /*60a0*/  ISETP.GT.AND P3, PT, R18.reuse, 0x60, PT ;  /* 0x000000601200780c */ /* 0x040fe20003f64270 */
[----:B------:R-:W-:Y:S01]  /*60b0*/  @P4 STG.E.U16 desc[UR54][R2.64+0xb0], R68 ;  /* 0x0000b04402004986 */ /* 0x000fe2000c101536 */
[----:B------:R-:W-:Y:S02]  /*60c0*/  ISETP.GT.AND P0, PT, R18, 0x61, PT ;  /* 0x000000611200780c */ /* 0x000fe40003f04270 */
[C---:B------:R-:W-:Y:S01]  /*60d0*/  ISETP.GT.AND P4, PT, R0.reuse, RZ, P3 ;  /* 0x000000ff0000720c */ /* 0x040fe20001f84270 */
[----:B------:R-:W-:Y:S01]  /*60e0*/  @P5 STG.E.U16 desc[UR54][R2.64+0xb2], R69 ;  /* 0x0000b24502005986 */ /* 0x000fe2000c101536 */
[----:B------:R-:W-:Y:S02]  /*60f0*/  ISETP.GT.AND P5, PT, R0, RZ, P0 ;  /* 0x000000ff0000720c */ /* 0x000fe400007a4270 */
[----:B------:R-:W-:Y:S02]  /*6100*/  F2FP.F16.F32.PACK_AB R70, RZ, R70 ;  /* 0x00000046ff46723e */ /* 0x000fe400000000ff */
[----:B------:R-:W-:-:S02]  /*6110*/  F2FP.F16.F32.PACK_AB R71, RZ, R71 ;  /* 0x00000047ff47723e */ /* 0x000fc400000000ff */
[----:B------:R-:W-:Y:S01]  /*6120*/  F2FP.F16.F32.PACK_AB R72, RZ, R72 ;  /* 0x00000048ff48723e */ /* 0x000fe200000000ff */
[----:B------:R-:W-:Y:S01]  /*6130*/  @P1 STG.E.U16 desc[UR54][R4.64+0xb0], R70 ;  /* 0x0000b04604001986 */ /* 0x000fe2000c101536 */
[----:B------:R-:W-:Y:S02]  /*6140*/  F2FP.F16.F32.PACK_AB R73, RZ, R73 ;  /* 0x00000049ff49723e */ /* 0x000fe400000000ff */
[C---:B------:R-:W-:Y:S01]  /*6150*/  ISETP.GT.AND P1, PT, R0.reuse, 0x8, P3 ;  /* 0x000000080000780c */ /* 0x040fe20001f24270 */
[----:B------:R-:W-:Y:S01]  /*6160*/  @P2 STG.E.U16 desc[UR54][R4.64+0xb2], R71 ;  /* 0x0000b24704002986 */ /* 0x000fe2000c101536 */
[----:B------:R-:W-:Y:S02]  /*6170*/  ISETP.GT.AND P0, PT, R0, 0x8, P0 ;  /* 0x000000080000780c */ /* 0x000fe40000704270 */
[----:B------:R-:W-:Y:S01]  /*6180*/  F2FP.F16.F32.PACK_AB R74, RZ, R74 ;  /* 0x0000004aff4a723e */ /* 0x000fe200000000ff */
[----:B------:R-:W-:Y:S01]  /*6190*/  @P4 STG.E.U16 desc[UR54][R2.64+0xc0], R72 ;  /* 0x0000c04802004986 */ /* 0x000fe2000c101536 */
[----:B------:R-:W-:-:S02]  /*61a0*/  ISETP.GT.AND P4, PT, R18, 0x68, PT ;  /* 0x000000681200780c */ /* 0x000fc40003f84270 */
[----:B------:R-:W-:Y:S01]  /*61b0*/  F2FP.F16.F32.PACK_AB R75, RZ, R75 ;  /* 0x0000004bff4b723e */ /* 0x000fe200000000ff */
[----:B------:R-:W-:Y:S01]  /*61c0*/  @P5 STG.E.U16 desc[UR54][R2.64+0xc2], R73 ;  /* 0x0000c24902005986 */ /* 0x000fe2000c101536 */
[----:B------:R-:W-:Y:S02]  /*61d0*/  ISETP.GT.AND P5, PT, R18, 0x69, PT ;  /* 0x000000691200780c */ /* 0x000fe40003fa4270 */
[C---:B------:R-:W-:Y:S01]  /*61e0*/  ISETP.GT.AND P2, PT, R0.reuse, RZ, P4 ;  /* 0x000000ff0000720c */ /* 0x040fe20002744270 */
[----:B------:R-:W-:Y:S01]  /*61f0*/  @P1 STG.E.U16 desc[UR54][R4.64+0xc0], R74 ;  /* 0x0000c04a04001986 */ /* 0x000fe2000c101536 */
[----:B------:R-:W-:Y:S02]  /*6200*/  ISETP.GT.AND P6, PT, R0, RZ, P5 ;  /* 0x000000ff0000720c */ /* 0x000fe40002fc4270 */
[----:B------:R-:W-:Y:S01]  /*6210*/  F2FP.F16.F32.PACK_AB R76, RZ, R76 ;  /* 0x0000004cff4c723e */ /* 0x000fe200000000ff */
[----:B------:R-:W-:Y:S01]  /*6220*/  @P0 STG.E.U16 desc[UR54][R4.64+0xc2], R75 ;  /* 0x0000c24b04000986 */ /* 0x000fe2000c101536 */
[----:B------:R-:W-:-:S02]  /*6230*/  F2FP.F16.F32.PACK_AB R77, RZ, R77 ;  /* 0x0000004dff4d723e */ /* 0x000fc400000000ff */
[----:B------:R-:W-:Y:S02]  /*6240*/  ISETP.GT.AND P3, PT, R18, 0x70, PT ;  /* 0x000000701200780c */ /* 0x000fe40003f64270 */
[----:B------:R-:W-:Y:S02]  /*6250*/  ISETP.GT.AND P4, PT, R0, 0x8, P4 ;  /* 0x000000080000780c */ /* 0x000fe40002784270 */
[----:B------:R-:W-:Y:S01]  /*6260*/  F2FP.F16.F32.PACK_AB R78, RZ, R78 ;  /* 0x0000004eff4e723e */ /* 0x000fe200000000ff */
[----:B------:R-:W-:Y:S01]  /*6270*/  @P2 STG.E.U16 desc[UR54][R2.64+0xd0], R76 ;  /* 0x0000d04c02002986 */ /* 0x000fe2000c101536 */
[----:B------:R-:W-:Y:S02]  /*6280*/  ISETP.GT.AND P2, PT, R18, 0x71, PT ;  /* 0x000000711200780c */ /* 0x000fe40003f44270 */
[----:B------:R-:W-:Y:S01]  /*6290*/  F2FP.F16.F32.PACK_AB R79, RZ, R79 ;  /* 0x0000004fff4f723e */ /* 0x000fe200000000ff */
[----:B------:R-:W-:Y:S01]  /*62a0*/  @P6 STG.E.U16 desc[UR54][R2.64+0xd2], R77 ;  /* 0x0000d24d02006986 */ /* 0x000fe2000c101536 */
[----:B------:R-:W-:-:S02]  /*62b0*/  ISETP.GT.AND P6, PT, R0, 0x8, P5 ;  /* 0x000000080000780c */ /* 0x000fc40002fc4270 */
[----:B------:R-:W-:Y:S02]  /*62c0*/  ISETP.GT.AND P5, PT, R0, RZ, P3 ;  /* 0x000000ff0000720c */ /* 0x000fe40001fa4270 */
[----:B------:R-:W-:Y:S01]  /*62d0*/  F2FP.F16.F32.PACK_AB R80, RZ, R80 ;  /* 0x00000050ff50723e */ /* 0x000fe200000000ff */
[----:B------:R-:W-:Y:S01]  /*62e0*/  @P4 STG.E.U16 desc[UR54][R4.64+0xd0], R78 ;  /* 0x0000d04e04004986 */ /* 0x000fe2000c101536 */
[C---:B------:R-:W-:Y:S02]  /*62f0*/  ISETP.GT.AND P1, PT, R18.reuse, 0x78, PT ;  /* 0x000000781200780c */ /* 0x040fe40003f24270 */
[----:B------:R-:W-:Y:S02]  /*6300*/  ISETP.GT.AND P0, PT, R18, 0x79, PT ;  /* 0x000000791200780c */ /* 0x000fe40003f04270 */
[C---:B------:R-:W-:Y:S02]  /*6310*/  ISETP.GT.AND P4, PT, R0.reuse, RZ, P2 ;  /* 0x000000ff0000720c */ /* 0x040fe40001784270 */
[C---:B------:R-:W-:Y:S01]  /*6320*/  ISETP.GT.AND P3, PT, R0.reuse, 0x8, P3 ;  /* 0x000000080000780c */ /* 0x040fe20001f64270 */
[----:B------:R-:W-:Y:S01]  /*6330*/  @P6 STG.E.U16 desc[UR54][R4.64+0xd2], R79 ;  /* 0x0000d24f04006986 */ /* 0x000fe2000c101536 */
[----:B------:R-:W-:-:S02]  /*6340*/  ISETP.GT.AND P2, PT, R0, 0x8, P2 ;  /* 0x000000080000780c */ /* 0x000fc40001744270 */
[C---:B------:R-:W-:Y:S01]  /*6350*/  ISETP.GT.AND P6, PT, R0.reuse, RZ, P0 ;  /* 0x000000ff0000720c */ /* 0x040fe200007c4270 */
[----:B------:R-:W-:Y:S01]  /*6360*/  @P5 STG.E.U16 desc[UR54][R2.64+0xe0], R80 ;  /* 0x0000e05002005986 */ /* 0x000fe2000c101536 */
[C---:B------:R-:W-:Y:S02]  /*6370*/  ISETP.GT.AND P5, PT, R0.reuse, RZ, P1 ;  /* 0x000000ff0000720c */ /* 0x040fe40000fa4270 */
[C---:B------:R-:W-:Y:S02]  /*6380*/  ISETP.GT.AND P1, PT, R0.reuse, 0x8, P1 ;  /* 0x000000080000780c */ /* 0x040fe40000f24270 */
[----:B------:R-:W-:Y:S02]  /*6390*/  F2FP.F16.F32.PACK_AB R81, RZ, R81 ;  /* 0x00000051ff51723e */ /* 0x000fe400000000ff */
[----:B------:R-:W-:Y:S02]  /*63a0*/  F2FP.F16.F32.PACK_AB R82, RZ, R82 ;  /* 0x00000052ff52723e */ /* 0x000fe400000000ff */
[----:B------:R-:W-:Y:S01]  /*63b0*/  F2FP.F16.F32.PACK_AB R83, RZ, R83 ;  /* 0x00000053ff53723e */ /* 0x000fe200000000ff */
[----:B------:R-:W-:Y:S01]  /*63c0*/  @P4 STG.E.U16 desc[UR54][R2.64+0xe2], R81 ;  /* 0x0000e25102004986 */ /* 0x000fe2000c101536 */
[----:B------:R-:W-:-:S02]  /*63d0*/  ISETP.GT.AND P0, PT, R0, 0x8, P0 ;  /* 0x000000080000780c */ /* 0x000fc40000704270 */
[----:B------:R-:W-:Y:S01]  /*63e0*/  F2FP.F16.F32.PACK_AB R84, RZ, R84 ;  /* 0x00000054ff54723e */ /* 0x000fe200000000ff */
[----:B------:R-:W-:Y:S01]  /*63f0*/  @P3 STG.E.U16 desc[UR54][R4.64+0xe0], R82 ;  /* 0x0000e05204003986 */ /* 0x000fe2000c101536 */
[----:B------:R-:W-:Y:S02]  /*6400*/  F2FP.F16.F32.PACK_AB R85, RZ, R85 ;  /* 0x00000055ff55723e */ /* 0x000fe400000000ff */
[----:B------:R-:W-:Y:S01]  /*6410*/  F2FP.F16.F32.PACK_AB R86, RZ, R86 ;  /* 0x00000056ff56723e */ /* 0x000fe200000000ff */
[----:B------:R-:W-:Y:S01]  /*6420*/  @P2 STG.E.U16 desc[UR54][R4.64+0xe2], R83 ;  /* 0x0000e25304002986 */ /* 0x000fe2000c101536 */
[----:B------:R-:W-:-:S03]  /*6430*/  F2FP.F16.F32.PACK_AB R87, RZ, R87 ;  /* 0x00000057ff57723e */ /* 0x000fc600000000ff */
[----:B------:R-:W-:Y:S04]  /*6440*/  @P5 STG.E.U16 desc[UR54][R2.64+0xf0], R84 ;  /* 0x0000f05402005986 */ /* 0x000fe8000c101536 */
[----:B------:R0:W-:Y:S02]  /*6450*/  @P6 STG.E.U16 desc[UR54][R2.64+0xf2], R85 ;  /* 0x0000f25502006986 */ /* 0x0001e4000c101536 */
[----:B0-----:R-:W-:Y:S02]  /*6460*/  @P1 IMAD.MOV.U32 R2, RZ, RZ, R4 ;  /* 0x000000ffff021224 */ /* 0x001fe400078e0004 */
[----:B------:R-:W-:-:S05]  /*6470*/  @P1 IMAD.MOV.U32 R3, RZ, RZ, R5 ;  /* 0x000000ffff031224 */ /* 0x000fca00078e0005 */
[----:B------:R0:W-:Y:S04]  /*6480*/  @P1 STG.E.U16 desc[UR54][R2.64+0xf0], R86 ;  /* 0x0000f05602001986 */ /* 0x0001e8000c101536 */
[----:B------:R0:W-:Y:S02]  /*6490*/  @P0 STG.E.U16 desc[UR54][R4.64+0xf2], R87 ;  /* 0x0000f25704000986 */ /* 0x0001e4000c101536 */
.L_x_157:
[----:B------:R-:W-:Y:S05]  /*64a0*/  BSYNC B0 ;  /* 0x0000000000007941 */ /* 0x000fea0003800000 */
.L_x_31:
[----:B0-----:R-:W-:Y:S01]  /*64b0*/  IMAD.U32 R2, RZ, RZ, UR52 ;  /* 0x00000034ff027e24 */ /* 0x001fe2000f8e00ff */
[----:B------:R-:W-:Y:S01]  /*64c0*/  ULDC.64 UR4, c[0x0][0x650] ;  /* 0x0001940000047ab9 */ /* 0x000fe20000000a00 */
[----:B------:R-:W-:Y:S01]  /*64d0*/  IMAD.U32 R3, RZ, RZ, UR53 ;  /* 0x00000035ff037e24 */ /* 0x000fe2000f8e00ff */
[----:B------:R0:W-:Y:S01]  /*64e0*/  SYNCS.ARRIVE.TRANS64.A1T0 RZ, [R96+UR50], RZ ;  /* 0x000000ff60ff79a7 */ /* 0x0001e20008100032 */
[----:B------:R-:W-:Y:S01]  /*64f0*/  PRMT R0, RZ, 0x7610, R0 ;  /* 0x00007610ff007816 */ /* 0x000fe20000000000 */
[----:B------:R-:W-:Y:S01]  /*6500*/  IMAD.MOV.U32 R18, RZ, RZ, -0x1 ;  /* 0xffffffffff127424 */ /* 0x000fe200078e00ff */
[----:B------:R-:W-:Y:S01]  /*6510*/  LEA R16, P0, R2, R16, 0x1 ;  /* 0x0000001002107211 */ /* 0x000fe200078008ff */
[----:B------:R-:W-:Y:S02]  /*6520*/  IMAD.MOV.U32 R2, RZ, RZ, -0x1 ;  /* 0xffffffffff027424 */ /* 0x000fe400078e00ff */
[----:B------:R-:W-:Y:S01]  /*6530*/  IMAD.MOV.U32 R19, RZ, RZ, -0x1 ;  /* 0xffffffffff137424 */ /* 0x000fe200078e00ff */
[----:B------:R-:W-:-:S02]  /*6540*/  IADD3.X R17, R17, UR41, RZ, P0, !PT ;  /* 0x0000002911117c10 */ /* 0x000fc400087fe4ff */
[----:B------:R-:W-:-:S04]  /*6550*/  ISETP.GE.U32.AND P0, PT, R16, UR4, PT ;  /* 0x0000000410007c0c */ /* 0x000fc8000bf06070 */
[----:B------:R-:W-:-:S13]  /*6560*/  ISETP.GE.U32.AND.EX P0, PT, R17, UR5, PT, P0 ;  /* 0x0000000511007c0c */ /* 0x000fda000bf06100 */
[----:B0-----:R-:W-:Y:S05]  /*6570*/  @P0 BRA `(.L_x_158) ;  /* 0x0000000400700947 */ /* 0x001fea0003800000 */
[----:B------:R-:W0:Y:S01]  /*6580*/  S2UR UR7, SR_CTAID.X ;  /* 0x00000000000779c3 */ /* 0x000e220000002500 */
[----:B------:R-:W-:Y:S01]  /*6590*/  ULDC.64 UR4, c[0x0][0x628] ;  /* 0x00018a0000047ab9 */ /* 0x000fe20000000a00 */
[----:B------:R-:W-:Y:S01]  /*65a0*/  ULDC UR6, c[0x0][0x150] ;  /* 0x0000540000067ab9 */ /* 0x000fe20000000800 */
[----:B------:R-:W-:Y:S01]  /*65b0*/  ISETP.NE.U32.AND P0, PT, RZ, UR4, PT ;  /* 0x00000004ff007c0c */ /* 0x000fe2000bf05070 */
[----:B------:R-:W-:Y:S01]  /*65c0*/  ULDC UR15, c[0x0][0x630] ;  /* 0x00018c00000f7ab9 */ /* 0x000fe20000000800 */
[C---:B------:R-:W-:Y:S02]  /*65d0*/  R2UR UR17, R16.reuse ;  /* 0x00000000101172ca */ /* 0x040fe400000e0000 */
[----:B------:R-:W-:Y:S01]  /*65e0*/  ISETP.NE.AND.EX P0, PT, RZ, UR5, PT, P0 ;  /* 0x00000005ff007c0c */ /* 0x000fe2000bf05300 */
[----:B------:R-:W1:Y:S01]  /*65f0*/  S2UR UR16, SR_CTAID.Y ;  /* 0x00000000001079c3 */ /* 0x000e620000002600 */
[----:B------:R-:W-:Y:S02]  /*6600*/  R2UR UR12, R16 ;  /* 0x00000000100c72ca */ /* 0x000fe400000e0000 */
[----:B------:R-:W-:-:S02]  /*6610*/  R2UR UR13, R17 ;  /* 0x00000000110d72ca */ /* 0x000fc400000e0000 */
[----:B0-----:R-:W-:-:S05]  /*6620*/  I2FP.F32.U32 R0, UR7 ;  /* 0x0000000700007c45 */ /* 0x001fca0008201000 */
[----:B------:R-:W-:Y:S01]  /*6630*/  FMUL R0, R0, UR6 ;  /* 0x0000000600007c20 */ /* 0x000fe20008400000 */
[----:B------:R-:W-:Y:S01]  /*6640*/  ULDC UR6, c[0x0][0x154] ;  /* 0x0000550000067ab9 */ /* 0x000fe20000000800 */
[----:B-1----:R-:W-:-:S04]  /*6650*/  I2FP.F32.U32 R2, UR16 ;  /* 0x0000001000027c45 */ /* 0x002fc80008201000 */
[----:B------:R-:W0:Y:S01]  /*6660*/  F2I.U32.TRUNC.NTZ R0, R0 ;  /* 0x0000000000007305 */ /* 0x000e22000020f000 */
[----:B------:R-:W-:Y:S01]  /*6670*/  FMUL R2, R2, UR6 ;  /* 0x0000000602027c20 */ /* 0x000fe20008400000 */
[----:B------:R-:W-:Y:S06]  /*6680*/  @!P0 BRA `(.L_x_159) ;  /* 0x0000000000308947 */ /* 0x000fec0003800000 */
        /* <DEDUP_REMOVED lines=12> */
.L_x_159:
[----:B------:R-:W-:Y:S01]  /*6750*/  USHF.R.U64 UR6, UR12, UR15, UR13 ;  /* 0x0000000f0c067299 */ /* 0x000fe2000800120d */
[----:B------:R-:W-:Y:S01]  /*6760*/  R2UR UR5, R17 ;  /* 0x00000000110572ca */ /* 0x000fe200000e0000 */
[----:B------:R-:W-:Y:S01]  /*6770*/  USHF.R.U32.HI UR4, URZ, UR15, UR13 ;  /* 0x0000000f3f047299 */ /* 0x000fe2000801160d */
[----:B------:R-:W1:Y:S01]  /*6780*/  F2I.U32.TRUNC.NTZ R2, R2 ;  /* 0x0000000200027305 */ /* 0x000e62000020f000 */
[----:B------:R-:W-:Y:S01]  /*6790*/  UIADD3 UR9, UP0, URZ, -UR6, URZ ;  /* 0x800000063f097290 */ /* 0x000fe2000ff1e03f */
[----:B------:R-:W-:Y:S01]  /*67a0*/  ULDC.64 UR10, c[0x0][0x620] ;  /* 0x00018800000a7ab9 */ /* 0x000fe20000000a00 */
[----:B------:R-:W-:Y:S02]  /*67b0*/  ULDC UR14, c[0x0][0x608] ;  /* 0x00018200000e7ab9 */ /* 0x000fe40000000800 */
[----:B------:R-:W-:Y:S01]  /*67c0*/  UIADD3.X UR4, URZ, ~UR4, URZ, UP0, !UPT ;  /* 0x800000043f047290 */ /* 0x000fe200087fe43f */
[----:B------:R-:W-:Y:S01]  /*67d0*/  ULDC UR15, c[0x0][0x658] ;  /* 0x00019600000f7ab9 */ /* 0x000fe20000000800 */
[----:B------:R-:W-:-:S02]  /*67e0*/  ULDC UR12, c[0x0][0x144] ;  /* 0x00005100000c7ab9 */ /* 0x000fc40000000800 */
[----:B------:R-:W-:Y:S01]  /*67f0*/  UIMAD UR8, UR4, UR10, URZ ;  /* 0x0000000a040872a4 */ /* 0x000fe2000f8e023f */
[----:B------:R-:W-:Y:S02]  /*6800*/  ULDC UR22, c[0x0][0x148] ;  /* 0x0000520000167ab9 */ /* 0x000fe40000000800 */
[----:B------:R-:W-:Y:S01]  /*6810*/  UMOV UR4, UR17 ;  /* 0x0000001100047c82 */ /* 0x000fe20008000000 */
[----:B------:R-:W-:Y:S02]  /*6820*/  UIMAD UR8, UR9, UR11, UR8 ;  /* 0x0000000b090872a4 */ /* 0x000fe4000f8e0208 */
[----:B------:R-:W-:Y:S01]  /*6830*/  UIMAD.WIDE.U32 UR4, UR9, UR10, UR4 ;  /* 0x0000000a090472a5 */ /* 0x000fe2000f8e0004 */
[----:B0-----:R-:W-:Y:S01]  /*6840*/  R2UR UR9, R0 ;  /* 0x00000000000972ca */ /* 0x001fe200000e0000 */
[----:B------:R-:W-:Y:S01]  /*6850*/  ULDC UR20, c[0x0][0x648] ;  /* 0x0001920000147ab9 */ /* 0x000fe20000000800 */
[----:B-1----:R-:W-:Y:S01]  /*6860*/  R2UR UR13, R2 ;  /* 0x00000000020d72ca */ /* 0x002fe200000e0000 */
[----:B------:R-:W-:Y:S01]  /*6870*/  UIADD3 UR8, UR5, UR8, URZ ;  /* 0x0000000805087290 */ /* 0x000fe2000fffe03f */
[----:B------:R-:W-:-:S02]  /*6880*/  ULDC UR21, c[0x0][0x638] ;  /* 0x00018e0000157ab9 */ /* 0x000fc40000000800 */
[----:B------:R-:W-:Y:S02]  /*6890*/  ULDC UR5, c[0x0][0x618] ;  /* 0x0001860000057ab9 */ /* 0x000fe40000000800 */
[----:B------:R-:W-:Y:S02]  /*68a0*/  USHF.R.U64 UR10, UR4, UR5, UR8 ;  /* 0x00000005040a7299 */ /* 0x000fe40008001208 */
[----:B------:R-:W-:-:S03]  /*68b0*/  USHF.R.U32.HI UR8, URZ, UR5, UR8 ;  /* 0x000000053f087299 */ /* 0x000fc60008011608 */
[----:B------:R-:W-:Y:S01]  /*68c0*/  ULDC.64 UR4, c[0x0][0x640] ;  /* 0x0001900000047ab9 */ /* 0x000fe20000000a00 */
[----:B------:R-:W-:Y:S01]  /*68d0*/  USHF.R.U64 UR11, UR10, UR14, UR8 ;  /* 0x0000000e0a0b7299 */ /* 0x000fe20008001208 */
[----:B------:R-:W-:Y:S01]  /*68e0*/  ISETP.NE.U32.AND P0, PT, RZ, UR4, PT ;  /* 0x00000004ff007c0c */ /* 0x000fe2000bf05070 */
[----:B------:R-:W-:Y:S02]  /*68f0*/  USHF.R.U32.HI UR8, URZ, UR14, UR8 ;  /* 0x0000000e3f087299 */ /* 0x000fe40008011608 */
[----:B------:R-:W-:Y:S01]  /*6900*/  UIADD3 UR9, -UR9, URZ, URZ ;  /* 0x0000003f09097290 */ /* 0x000fe2000fffe13f */
[----:B------:R-:W-:Y:S01]  /*6910*/  ISETP.NE.AND.EX P0, PT, RZ, UR5, PT, P0 ;  /* 0x00000005ff007c0c */ /* 0x000fe2000bf05300 */
[----:B------:R-:W-:Y:S02]  /*6920*/  USHF.R.U64 UR17, UR11, UR15, UR8 ;  /* 0x0000000f0b117299 */ /* 0x000fe40008001208 */
[----:B------:R-:W-:Y:S02]  /*6930*/  UIADD3 UR18, -UR13, URZ, URZ ;  /* 0x0000003f0d127290 */ /* 0x000fe4000fffe13f */
[----:B------:R-:W-:-:S02]  /*6940*/  USHF.R.U32.HI UR15, URZ, UR15, UR8 ;  /* 0x0000000f3f0f7299 */ /* 0x000fc40008011608 */
[----:B------:R-:W-:Y:S01]  /*6950*/  UIMAD UR19, UR12, UR9, UR7 ;  /* 0x000000090c1372a4 */ /* 0x000fe2000f8e0207 */
[----:B------:R-:W-:-:S05]  /*6960*/  UMOV UR14, UR17 ;  /* 0x00000011000e7c82 */ /* 0x000fca0008000000 */
[----:B------:R-:W-:Y:S06]  /*6970*/  @!P0 BRA `(.L_x_160) ;  /* 0x0000000000288947 */ /* 0x000fec0003800000 */
        /* <DEDUP_REMOVED lines=10> */
.L_x_160:
        /* <DEDUP_REMOVED lines=9> */
[----:B------:R-:W-:Y:S01]  /*6ab0*/  UIMAD UR5, UR7, UR21, UR17 ;  /* 0x00000015070572a4 */ /* 0x000fe2000f8e0211 */
[----:B------:R-:W-:Y:S02]  /*6ac0*/  ULDC UR8, c[0x0][0x600] ;  /* 0x0001800000087ab9 */ /* 0x000fe40000000800 */
[----:B------:R-:W-:Y:S01]  /*6ad0*/  ULDC UR7, c[0x0][0x610] ;  /* 0x0001840000077ab9 */ /* 0x000fe20000000800 */
[----:B------:R-:W-:Y:S02]  /*6ae0*/  UIMAD UR5, UR5, UR8, UR10 ;  /* 0x00000008050572a4 */ /* 0x000fe4000f8e020a */
[----:B------:R-:W-:-:S04]  /*6af0*/  UIMAD UR4, UR4, UR7, UR19 ;  /* 0x00000007040472a4 */ /* 0x000fc8000f8e0213 */
[----:B------:R-:W-:Y:S02]  /*6b00*/  USEL UR7, UR5, UR4, !UP0 ;  /* 0x0000000405077287 */ /* 0x000fe4000c000000 */
[----:B------:R-:W-:-:S04]  /*6b10*/  USEL UR4, UR4, UR5, !UP0 ;  /* 0x0000000504047287 */ /* 0x000fc8000c000000 */
[----:B------:R-:W-:Y:S02]  /*6b20*/  IMAD.U32 R2, RZ, RZ, UR7 ;  /* 0x00000007ff027e24 */ /* 0x000fe4000f8e00ff */
[----:B------:R-:W-:-:S07]  /*6b30*/  IMAD.U32 R18, RZ, RZ, UR4 ;  /* 0x00000004ff127e24 */ /* 0x000fce000f8e00ff */
.L_x_158:
[----:B------:R-:W-:Y:S01]  /*6b40*/  UIADD3 UR45, UR40, UR45, URZ ;  /* 0x0000002d282d7290 */ /* 0x000fe2000fffe03f */
[----:B------:R-:W-:Y:S02]  /*6b50*/  LOP3.LUT P0, RZ, R0, 0xff, RZ, 0xc0, !PT ;  /* 0x000000ff00ff7812 */ /* 0x000fe4000780c0ff */
[----:B------:R-:W-:Y:S01]  /*6b60*/  LOP3.LUT R98, R98, 0x1, RZ, 0x3c, !PT ;  /* 0x0000000162627812 */ /* 0x000fe200078e3cff */
[----:B------:R-:W-:Y:S02]  /*6b70*/  USHF.R.U32.HI UR4, URZ, 0x2, UR45 ;  /* 0x000000023f047899 */ /* 0x000fe4000801162d */
[----:B------:R-:W-:Y:S02]  /*6b80*/  UISETP.GT.U32.AND UP0, UPT, UR45, 0x3, UPT ;  /* 0x000000032d00788c */ /* 0x000fe4000bf04070 */
[----:B------:R-:W-:Y:S02]  /*6b90*/  ULOP3.LUT UR4, UR4, 0x1, URZ, 0xc0, !UPT ;  /* 0x0000000104047892 */ /* 0x000fe4000f8ec03f */
[----:B------:R-:W-:-:S02]  /*6ba0*/  UISETP.LT.U32.AND UP0, UPT, UR40, 0x4, UP0 ;  /* 0x000000042800788c */ /* 0x000fc40008701070 */
[----:B------:R-:W-:Y:S02]  /*6bb0*/  UISETP.NE.U32.AND UP1, UPT, UR4, 0x1, UPT ;  /* 0x000000010400788c */ /* 0x000fe4000bf25070 */
[----:B------:R-:W-:Y:S02]  /*6bc0*/  USEL UR5, URZ, 0x1, !UP0 ;  /* 0x000000013f057887 */ /* 0x000fe4000c000000 */
[----:B------:R-:W-:Y:S02]  /*6bd0*/  UISETP.GT.U32.AND UP1, UPT, UR40, 0x3, !UP1 ;  /* 0x000000032800788c */ /* 0x000fe4000cf24070 */
[----:B------:R-:W-:Y:S02]  /*6be0*/  ULOP3.LUT UR45, UR45, 0x3, URZ, 0xc0, !UPT ;  /* 0x000000032d2d7892 */ /* 0x000fe4000f8ec03f */
[----:B------:R-:W-:-:S04]  /*6bf0*/  USEL UR4, URZ, 0x1, !UP1 ;  /* 0x000000013f047887 */ /* 0x000fc8000c800000 */
[----:B------:R-:W-:Y:S01]  /*6c00*/  ULOP3.LUT UR48, UR4, UR48, UR5, 0x96, !UPT ;  /* 0x0000003004307292 */ /* 0x000fe2000f8e9605 */
[----:B------:R-:W-:Y:S11]  /*6c10*/  @P0 BRA `(.L_x_161) ;  /* 0xffffffa800800947 */ /* 0x000ff6000383ffff */
[----:B------:R-:W-:Y:S05]  /*6c20*/  EXIT ;  /* 0x000000000000794d */ /* 0x000fea0003800000 */
.L_x_12:
[----:B------:R-:W-:-:S08]  /*6c30*/  ISETP.NE.AND P0, PT, RZ, UR8, PT ;  /* 0x00000008ff007c0c */ /* 0x000fd0000bf05270 */
[----:B-----5:R-:W0:-:S00]  /*6c40*/  USETMAXREG.DEALLOC.CTAPOOL 0x28 ;  /* 0x00000028000079c8 */ /* 0x020e0000080e0500 */
[----:B------:R-:W-:Y:S05]  /*6c50*/  @P0 EXIT ;  /* 0x000000000000094d */ /* 0x000fea0003800000 */
[----:B0-----:R-:W-:Y:S01]  /*6c60*/  LOP3.LUT P0, RZ, R0, 0xff, RZ, 0xc0, !PT ;  /* 0x000000ff00ff7812 */ /* 0x001fe2000780c0ff */
[----:B------:R-:W-:Y:S02]  /*6c70*/  IMAD.MOV.U32 R8, RZ, RZ, 0x1 ;  /* 0x00000001ff087424 */ /* 0x000fe400078e00ff */
[----:B------:R-:W-:-:S10]  /*6c80*/  IMAD.MOV.U32 R0, RZ, RZ, RZ ;  /* 0x000000ffff007224 */ /* 0x000fd400078e00ff */
[----:B------:R-:W-:Y:S05]  /*6c90*/  @!P0 BRA `(.L_x_162) ;  /* 0x0000000c00308947 */ /* 0x000fea0003800000 */
[----:B------:R-:W-:Y:S01]  /*6ca0*/  LOP3.LUT P0, RZ, R4, 0x1f, RZ, 0xc0, !PT ;  /* 0x0000001f04ff7812 */ /* 0x000fe2000780c0ff */
[----:B------:R-:W-:Y:S01]  /*6cb0*/  ULDC UR5, c[0x0][0x658] ;  /* 0x0001960000057ab9 */ /* 0x000fe20000000800 */
[----:B------:R-:W-:Y:S01]  /*6cc0*/  UMOV UR6, 0xffffffff ;  /* 0xffffffff00067882 */ /* 0x000fe20000000000 */
[----:B------:R-:W-:Y:S01]  /*6cd0*/  BSSY B0, `(.L_x_162) ;  /* 0x00000c8000007945 */ /* 0x000fe20003800000 */
[----:B------:R-:W-:Y:S01]  /*6ce0*/  USHF.L.U32 UR6, UR6, UR5, URZ ;  /* 0x0000000506067299 */ /* 0x000fe2000800063f */
[C---:B------:R-:W-:Y:S01]  /*6cf0*/  ISETP.NE.AND P3, PT, R3.reuse, RZ, PT ;  /* 0x000000ff0300720c */ /* 0x040fe20003f65270 */
[----:B------:R-:W-:Y:S01]  /*6d00*/  IMAD.MOV.U32 R9, RZ, RZ, 0x1 ;  /* 0x00000001ff097424 */ /* 0x000fe200078e00ff */
[----:B------:R-:W-:Y:S01]  /*6d10*/  ISETP.NE.OR P0, PT, R3, RZ, !P0 ;  /* 0x000000ff0300720c */ /* 0x000fe20004705670 */
[----:B------:R-:W-:Y:S01]  /*6d20*/  IMAD.MOV.U32 R8, RZ, RZ, 0x1 ;  /* 0x00000001ff087424 */ /* 0x000fe200078e00ff */
[----:B------:R-:W-:Y:S01]  /*6d30*/  ULDC UR4, c[0x0][0x600] ;  /* 0x0001800000047ab9 */ /* 0x000fe20000000800 */
[----:B------:R-:W-:Y:S01]  /*6d40*/  IMAD.MOV.U32 R0, RZ, RZ, RZ ;  /* 0x000000ffff007224 */ /* 0x000fe200078e00ff */
[----:B------:R-:W-:Y:S01]  /*6d50*/  UMOV UR7, 0x1 ;  /* 0x0000000100077882 */ /* 0x000fe20000000000 */
[----:B------:R-:W-:-:S02]  /*6d60*/  UIADD3 UR25, UR39, 0x1, URZ ;  /* 0x0000000127197890 */ /* 0x000fc4000fffe03f */
[----:B------:R-:W-:Y:S02]  /*6d70*/  ULOP3.LUT UR26, UR36, 0x2, URZ, 0xfc, !UPT ;  /* 0x00000002241a7892 */ /* 0x000fe4000f8efc3f */
[----:B------:R-:W-:Y:S02]  /*6d80*/  UIADD3 UR4, UR4, -0x1, URZ ;  /* 0xffffffff04047890 */ /* 0x000fe4000fffe03f */
[----:B------:R-:W-:Y:S02]  /*6d90*/  USHF.L.U32 UR5, UR7, UR5, URZ ;  /* 0x0000000507057299 */ /* 0x000fe4000800063f */
[----:B------:R-:W-:Y:S01]  /*6da0*/  ULOP3.LUT UR6, URZ, UR6, URZ, 0x33, !UPT ;  /* 0x000000063f067292 */ /* 0x000fe2000f8e333f */
[----:B------:R-:W-:-:S11]  /*6db0*/  ULDC.64 UR22, c[0x0][0x198] ;  /* 0x0000660000167ab9 */ /* 0x000fd60000000a00 */
.L_x_174:
[----:B------:R-:W-:-:S03]  /*6dc0*/  UMOV UR7, 0xffffffff ;  /* 0xffffffff00077882 */ /* 0x000fc60000000000 */
[----:B------:R-:W-:Y:S05]  /*6dd0*/  BRA.DIV UR7, `(.L_x_163) ;  /* 0x0000000e07f87947 */ /* 0x000fea000b800000 */
[----:B------:R-:W-:-:S13]  /*6de0*/  ELECT P6, URZ, PT ;  /* 0x00000000003f782f */ /* 0x000fda00038c0000 */
.L_x_187:
[----:B------:R-:W-:Y:S04]  /*6df0*/  BSSY B1, `(.L_x_164) ;  /* 0x0000040000017945 */ /* 0x000fe80003800000 */
[----:B------:R-:W-:Y:S05]  /*6e00*/  @!P6 BRA `(.L_x_165) ;  /* 0x0000000000f8e947 */ /* 0x000fea0003800000 */
[----:B------:R-:W0:Y:S02]  /*6e10*/  LDC R3, c[0x0][0x28c] ;  /* 0x0000a300ff037b82 */ /* 0x000e240000000800 */
[----:B0-----:R-:W-:-:S13]  /*6e20*/  ISETP.GE.AND P1, PT, R3, 0x1, PT ;  /* 0x000000010300780c */ /* 0x001fda0003f26270 */
[----:B------:R-:W-:Y:S05]  /*6e30*/  @!P1 BRA `(.L_x_165) ;  /* 0x0000000000ec9947 */ /* 0x000fea0003800000 */
[----:B------:R-:W-:Y:S02]  /*6e40*/  IMAD.SHL.U32 R6, R2, 0x80, RZ ;  /* 0x0000008002067824 */ /* 0x000fe400078e00ff */
[----:B------:R-:W-:Y:S02]  /*6e50*/  IMAD.SHL.U32 R18, R18, 0x40, RZ ;  /* 0x0000004012127824 */ /* 0x000fe400078e00ff */
[----:B------:R-:W-:Y:S02]  /*6e60*/  IMAD.MOV.U32 R11, RZ, RZ, RZ ;  /* 0x000000ffff0b7224 */ /* 0x000fe400078e00ff */
[----:B------:R-:W-:Y:S02]  /*6e70*/  IMAD.U32 R12, RZ, RZ, UR25 ;  /* 0x00000019ff0c7e24 */ /* 0x000fe4000f8e00ff */
[----:B------:R-:W-:Y:S02]  /*6e80*/  IMAD.MOV.U32 R2, RZ, RZ, R8 ;  /* 0x000000ffff027224 */ /* 0x000fe400078e0008 */
[----:B------:R-:W-:-:S02]  /*6e90*/  IMAD.MOV.U32 R3, RZ, RZ, R0 ;  /* 0x000000ffff037224 */ /* 0x000fc400078e0000 */
[----:B------:R-:W-:-:S07]  /*6ea0*/  VIADD R13, R6, 0x40 ;  /* 0x00000040060d7836 */ /* 0x000fce0000000000 */
.L_x_169:
[----:B------:R-:W0:Y:S01]  /*6eb0*/  S2R R5, SR_CgaCtaId ;  /* 0x0000000000057919 */ /* 0x000e220000008800 */
[----:B------:R-:W-:-:S04]  /*6ec0*/  MOV R4, 0x400 ;  /* 0x0000040000047802 */ /* 0x000fc80000000f00 */
[----:B0-----:R-:W-:Y:S02]  /*6ed0*/  LEA R10, R5, R4, 0x18 ;  /* 0x00000004050a7211 */ /* 0x001fe400078ec0ff */
[----:B------:R-:W-:Y:S01]  /*6ee0*/  SHF.L.U32 R4, R2, 0x1f, RZ ;  /* 0x0000001f02047819 */ /* 0x000fe200000006ff */
[----:B------:R-:W0:Y:S02]  /*6ef0*/  @!P3 LDC R5, c[0x0][0x500] ;  /* 0x00014000ff05bb82 */ /* 0x000e240000000800 */
[----:B------:R-:W-:-:S04]  /*6f00*/  IMAD R7, R3, 0x8, R10 ;  /* 0x0000000803077824 */ /* 0x000fc800078e020a */
[----:B------:R-:W1:Y:S02]  /*6f10*/  SYNCS.PHASECHK.TRANS64.TRYWAIT P1, [R7+URZ+0x20], R4 ;  /* 0x00002004070075a7 */ /* 0x000e64000802017f */
[----:B-1----:R-:W-:Y:S05]  /*6f20*/  @!P1 BRA `(.L_x_166) ;  /* 0x0000000c00c49947 */ /* 0x002fea0003800000 */
.L_x_188:
[----:B------:R-:W-:Y:S01]  /*6f30*/  UPRMT UR7, UR26, 0x9910, URZ ;  /* 0x000099101a077896 */ /* 0x000fe2000800003f */
[----:B0-----:R0:W-:Y:S03]  /*6f40*/  @!P3 SYNCS.ARRIVE.TRANS64 RZ, [R7+URZ], R5 ;  /* 0x0000000507ffb9a7 */ /* 0x0011e6000800003f */
[----:B------:R-:W-:-:S06]  /*6f50*/  UISETP.NE.AND UP0, UPT, UR7, 0x2, UPT ;  /* 0x000000020700788c */ /* 0x000fcc000bf05270 */
[----:B------:R-:W-:-:S13]  /*6f60*/  PLOP3.LUT P1, PT, PT, PT, UP0, 0x80, 0x0 ;  /* 0x000000000000781c */ /* 0x000fda0003f2f008 */
[----:B0-----:R-:W-:Y:S05]  /*6f70*/  @P1 BRA `(.L_x_167) ;  /* 0x0000000000041947 */ /* 0x001fea0003800000 */
[----:B------:R-:W-:Y:S01]  /*6f80*/  BPT.TRAP 0x1 ;  /* 0x000000040000795c */ /* 0x000fe20000300000 */
.L_x_167:
[----:B------:R-:W-:Y:S05]  /*6f90*/  @P0 BRA `(.L_x_168) ;  /* 0x0000000000040947 */ /* 0x000fea0003800000 */
[----:B------:R-:W-:Y:S01]  /*6fa0*/  BPT.TRAP 0x1 ;  /* 0x000000040000795c */ /* 0x000fe20000300000 */
.L_x_168:
[--C-:B-1----:R-:W-:Y:S01]  /*6fb0*/  IMAD R4, R3, 0x4000, R10.reuse ;  /* 0x0000400003047824 */ /* 0x102fe200078e020a */
[----:B------:R-:W-:Y:S01]  /*6fc0*/  R2UR UR9, R7 ;  /* 0x00000000070972ca */ /* 0x000fe200000e0000 */
[----:B------:R-:W-:Y:S01]  /*6fd0*/  IMAD R10, R3, 0x8000, R10 ;  /* 0x00008000030a7824 */ /* 0x000fe200078e020a */
[----:B------:R-:W-:Y:S01]  /*6fe0*/  R2UR UR10, R18 ;  /* 0x00000000120a72ca */ /* 0x000fe200000e0000 */
[----:B------:R-:W-:Y:S01]  /*6ff0*/  UIADD3 UR14, UP0, UR22, 0xf0, URZ ;  /* 0x000000f0160e7890 */ /* 0x000fe2000ff1e03f */
[----:B------:R-:W-:Y:S01]  /*7000*/  R2UR UR7, R4 ;  /* 0x00000000040772ca */ /* 0x000fe200000e0000 */
[----:B------:R-:W-:Y:S01]  /*7010*/  VIADD R12, R12, 0xffffffff ;  /* 0xffffffff0c0c7836 */ /* 0x000fe20000000000 */
[----:B------:R-:W-:Y:S01]  /*7020*/  R2UR UR8, R10 ;  /* 0x000000000a0872ca */ /* 0x000fe200000e0000 */
[----:B------:R-:W-:Y:S01]  /*7030*/  UIADD3 UR16, UP1, UR22, 0x1f0, URZ ;  /* 0x000001f016107890 */ /* 0x000fe2000ff3e03f */
[----:B------:R-:W-:Y:S01]  /*7040*/  R2UR UR11, R11 ;  /* 0x000000000b0b72ca */ /* 0x000fe200000e0000 */
[----:B------:R-:W-:Y:S01]  /*7050*/  UIADD3.X UR15, URZ, UR23, URZ, UP0, !UPT ;  /* 0x000000173f0f7290 */ /* 0x000fe200087fe43f */
[----:B------:R-:W-:Y:S01]  /*7060*/  R2UR UR12, R19 ;  /* 0x00000000130c72ca */ /* 0x000fe200000e0000 */
[----:B------:R-:W-:Y:S01]  /*7070*/  UIADD3.X UR17, URZ, UR23, URZ, UP1, !UPT ;  /* 0x000000173f117290 */ /* 0x000fe20008ffe43f */
[----:B------:R-:W-:Y:S01]  /*7080*/  R2UR UR21, R6 ;  /* 0x00000000061572ca */ /* 0x000fe200000e0000 */
[----:B------:R-:W-:Y:S01]  /*7090*/  VIADD R3, R3, 0x1 ;  /* 0x0000000103037836 */ /* 0x000fe20000000000 */
[----:B------:R-:W-:Y:S01]  /*70a0*/  R2UR UR24, R13 ;  /* 0x000000000d1872ca */ /* 0x000fe200000e0000 */
[----:B------:R-:W-:Y:S01]  /*70b0*/  UMOV UR18, 0x0 ;  /* 0x0000000000127882 */ /* 0x000fe20000000000 */
[----:B------:R-:W-:Y:S01]  /*70c0*/  ISETP.GT.AND P2, PT, R12, 0x1, PT ;  /* 0x000000010c00780c */ /* 0x000fe20003f44270 */
[----:B------:R-:W-:Y:S01]  /*70d0*/  UIADD3 UR7, UR7, 0x180, URZ ;  /* 0x0000018007077890 */ /* 0x000fe2000fffe03f */
[----:B------:R-:W-:Y:S01]  /*70e0*/  ISETP.NE.AND P1, PT, R3, 0x4, PT ;  /* 0x000000040300780c */ /* 0x000fe20003f25270 */
[----:B------:R-:W-:Y:S01]  /*70f0*/  UIADD3 UR13, UR8, 0x10180, URZ ;  /* 0x00010180080d7890 */ /* 0x000fe2000fffe03f */
[----:B------:R-:W-:Y:S01]  /*7100*/  VIADD R11, R11, 0x80 ;  /* 0x000000800b0b7836 */ /* 0x000fe20000000000 */
[----:B------:R-:W-:Y:S01]  /*7110*/  UIADD3 UR20, UR8, 0x14180, URZ ;  /* 0x0001418008147890 */ /* 0x000fe2000fffe03f */
[----:B------:R-:W-:Y:S01]  /*7120*/  SEL R5, RZ, 0x1, P1 ;  /* 0x00000001ff057807 */ /* 0x000fe20000800000 */
[----:B------:R-:W-:Y:S01]  /*7130*/  UMOV UR19, 0x10000000 ;  /* 0x1000000000137882 */ /* 0x000fe20000000000 */
[----:B------:R-:W-:Y:S01]  /*7140*/  UMOV UR8, UR7 ;  /* 0x0000000700087c82 */ /* 0x000fe20008000000 */
[----:B------:R-:W-:Y:S01]  /*7150*/  SEL R3, R3, RZ, P1 ;  /* 0x000000ff03037207 */ /* 0x000fe20000800000 */
[----:B------:R0:W-:Y:S01]  /*7160*/  UTMALDG.3D [UR8], [UR14], desc[UR18] ;  /* 0x000012080e0075b4 */ /* 0x0001e20008011000 */
[----:B------:R-:W-:Y:S01]  /*7170*/  LOP3.LUT R2, R2, R5, RZ, 0x3c, !PT ;  /* 0x0000000502027212 */ /* 0x000fe200078e3cff */
[----:B0-----:R-:W-:Y:S01]  /*7180*/  UMOV UR8, UR13 ;  /* 0x0000000d00087c82 */ /* 0x001fe20008000000 */
[----:B------:R-:W-:-:S02]  /*7190*/  UMOV UR10, UR21 ;  /* 0x00000015000a7c82 */ /* 0x000fc40008000000 */
[----:B------:R0:W-:Y:S02]  /*71a0*/  UTMALDG.3D [UR8], [UR16], desc[UR18] ;  /* 0x00001208100075b4 */ /* 0x0001e40008011000 */
[----:B0-----:R-:W-:Y:S01]  /*71b0*/  UMOV UR8, UR20 ;  /* 0x0000001400087c82 */ /* 0x001fe20008000000 */
[----:B------:R-:W-:Y:S02]  /*71c0*/  UMOV UR10, UR24 ;  /* 0x00000018000a7c82 */ /* 0x000fe40008000000 */
[----:B------:R0:W-:Y:S02]  /*71d0*/  UTMALDG.3D [UR8], [UR16], desc[UR18] ;  /* 0x00001208100075b4 */ /* 0x0001e40008011000 */
[----:B0-----:R-:W-:Y:S05]  /*71e0*/  @P2 BRA `(.L_x_169) ;  /* 0xfffffffc00302947 */ /* 0x001fea000383ffff */
.L_x_165:
[----:B------:R-:W-:Y:S05]  /*71f0*/  BSYNC B1 ;  /* 0x0000000000017941 */ /* 0x000fea0003800000 */
.L_x_164:
[----:B------:R-:W-:Y:S01]  /*7200*/  LOP3.LUT P4, RZ, R9, 0xff, RZ, 0xc0, !PT ;  /* 0x000000ff09ff7812 */ /* 0x000fe2000788c0ff */
[----:B------:R-:W-:Y:S01]  /*7210*/  VIADD R0, R0, UR39 ;  /* 0x0000002700007c36 */ /* 0x000fe20008000000 */
[----:B------:R-:W-:Y:S01]  /*7220*/  ULDC.64 UR8, c[0x0][0x650] ;  /* 0x0001940000087ab9 */ /* 0x000fe20000000a00 */
[----:B------:R-:W-:Y:S01]  /*7230*/  BSSY B1, `(.L_x_170) ;  /* 0x000006f000017945 */ /* 0x000fe20003800000 */
[----:B------:R-:W-:Y:S01]  /*7240*/  IMAD.MOV.U32 R18, RZ, RZ, -0x1 ;  /* 0xffffffffff127424 */ /* 0x000fe200078e00ff */
[----:B------:R-:W-:Y:S01]  /*7250*/  PRMT R9, RZ, 0x7610, R9 ;  /* 0x00007610ff097816 */ /* 0x000fe20000000009 */
[----:B------:R-:W-:Y:S01]  /*7260*/  IMAD.MOV.U32 R19, RZ, RZ, -0x1 ;  /* 0xffffffffff137424 */ /* 0x000fe200078e00ff */
[C---:B------:R-:W-:Y:S02]  /*7270*/  ISETP.GT.U32.AND P1, PT, R0.reuse, 0x3, PT ;  /* 0x000000030000780c */ /* 0x040fe40003f24070 */
[----:B------:R-:W-:Y:S02]  /*7280*/  SHF.R.U32.HI R2, RZ, 0x2, R0 ;  /* 0x00000002ff027819 */ /* 0x000fe40000011600 */
[----:B------:R-:W-:-:S02]  /*7290*/  LOP3.LUT R0, R0, 0x3, RZ, 0xc0, !PT ;  /* 0x0000000300007812 */ /* 0x000fc400078ec0ff */
[----:B------:R-:W0:Y:S01]  /*72a0*/  @P4 S2R R4, SR_CgaCtaId ;  /* 0x0000000000044919 */ /* 0x000e220000008800 */
[----:B------:R-:W-:Y:S02]  /*72b0*/  @P4 MOV R3, 0x400 ;  /* 0x0000040000034802 */ /* 0x000fe40000000f00 */
[----:B------:R-:W-:-:S04]  /*72c0*/  LOP3.LUT R2, R2, 0x1, RZ, 0xc0, !PT ;  /* 0x0000000102027812 */ /* 0x000fc800078ec0ff */
[----:B------:R-:W-:Y:S02]  /*72d0*/  ISETP.NE.U32.AND P2, PT, R2, 0x1, PT ;  /* 0x000000010200780c */ /* 0x000fe40003f45070 */
[----:B0-----:R-:W-:Y:S01]  /*72e0*/  @P4 LEA R3, R4, R3, 0x18 ;  /* 0x0000000304034211 */ /* 0x001fe200078ec0ff */
[----:B------:R-:W-:-:S03]  /*72f0*/  IMAD.U32 R4, RZ, RZ, UR39 ;  /* 0x00000027ff047e24 */ /* 0x000fc6000f8e00ff */
[----:B------:R0:W-:Y:S01]  /*7300*/  @P4 SYNCS.ARRIVE.TRANS64.A1T0 RZ, [R3+URZ+0x78], RZ ;  /* 0x000078ff03ff49a7 */ /* 0x0001e2000810003f */
[----:B------:R-:W-:Y:S02]  /*7310*/  IADD3 R16, P4, R16, UR52, RZ ;  /* 0x0000003410107c10 */ /* 0x000fe4000ff9e0ff */
[----:B------:R-:W-:Y:S02]  /*7320*/  ISETP.LT.U32.AND P1, PT, R4, 0x4, P1 ;  /* 0x000000040400780c */ /* 0x000fe40000f21070 */
[----:B------:R-:W-:Y:S02]  /*7330*/  IADD3.X R17, R17, UR37, RZ, P4, !PT ;  /* 0x0000002511117c10 */ /* 0x000fe4000a7fe4ff */
[----:B------:R-:W-:Y:S02]  /*7340*/  ISETP.GE.U32.AND P4, PT, R16, UR8, PT ;  /* 0x0000000810007c0c */ /* 0x000fe4000bf86070 */
[----:B0-----:R-:W-:Y:S02]  /*7350*/  SEL R3, RZ, 0x1, !P1 ;  /* 0x00000001ff037807 */ /* 0x001fe40004800000 */
[----:B------:R-:W-:-:S02]  /*7360*/  ISETP.GE.U32.AND.EX P1, PT, R17, UR9, PT, P4 ;  /* 0x0000000911007c0c */ /* 0x000fc4000bf26140 */
[----:B------:R-:W-:-:S04]  /*7370*/  ISETP.GT.U32.AND P2, PT, R4, 0x3, !P2 ;  /* 0x000000030400780c */ /* 0x000fc80005744070 */
[----:B------:R-:W-:-:S04]  /*7380*/  SEL R2, RZ, 0x1, !P2 ;  /* 0x00000001ff027807 */ /* 0x000fc80005000000 */
[--C-:B------:R-:W-:Y:S01]  /*7390*/  LOP3.LUT R8, R2, R8, R3.reuse, 0x96, !PT ;  /* 0x0000000802087212 */ /* 0x100fe200078e9603 */
[----:B------:R-:W-:Y:S01]  /*73a0*/  IMAD.MOV.U32 R2, RZ, RZ, -0x1 ;  /* 0xffffffffff027424 */ /* 0x000fe200078e00ff */
[----:B------:R-:W-:Y:S01]  /*73b0*/  PRMT R3, RZ, 0x7610, R3 ;  /* 0x00007610ff037816 */ /* 0x000fe20000000003 */
[----:B------:R-:W-:Y:S06]  /*73c0*/  @P1 BRA `(.L_x_171) ;  /* 0x0000000400541947 */ /* 0x000fec0003800000 */
[----:B------:R-:W0:Y:S01]  /*73d0*/  S2UR UR7, SR_CTAID.X ;  /* 0x00000000000779c3 */ /* 0x000e220000002500 */
[----:B------:R-:W-:Y:S01]  /*73e0*/  ULDC.64 UR8, c[0x0][0x628] ;  /* 0x00018a0000087ab9 */ /* 0x000fe20000000a00 */
[----:B------:R-:W-:Y:S01]  /*73f0*/  ULDC UR10, c[0x0][0x150] ;  /* 0x00005400000a7ab9 */ /* 0x000fe20000000800 */
[----:B------:R-:W-:Y:S01]  /*7400*/  ISETP.NE.U32.AND P1, PT, RZ, UR8, PT ;  /* 0x00000008ff007c0c */ /* 0x000fe2000bf25070 */
[----:B------:R-:W-:Y:S01]  /*7410*/  ULDC UR11, c[0x0][0x630] ;  /* 0x00018c00000b7ab9 */ /* 0x000fe20000000800 */
[----:B------:R-:W-:Y:S01]  /*7420*/  ULDC UR13, c[0x0][0x154] ;  /* 0x00005500000d7ab9 */ /* 0x000fe20000000800 */
[----:B------:R-:W-:Y:S01]  /*7430*/  IMAD.MOV.U32 R2, RZ, RZ, R16 ;  /* 0x000000ffff027224 */ /* 0x000fe200078e0010 */
[----:B------:R-:W-:Y:S01]  /*7440*/  ISETP.NE.AND.EX P1, PT, RZ, UR9, PT, P1 ;  /* 0x00000009ff007c0c */ /* 0x000fe2000bf25310 */
[----:B------:R-:W1:Y:S01]  /*7450*/  S2UR UR12, SR_CTAID.Y ;  /* 0x00000000000c79c3 */ /* 0x000e620000002600 */
[----:B0-----:R-:W-:-:S05]  /*7460*/  I2FP.F32.U32 R3, UR7 ;  /* 0x0000000700037c45 */ /* 0x001fca0008201000 */
[----:B------:R-:W-:Y:S01]  /*7470*/  FMUL R10, R3, UR10 ;  /* 0x0000000a030a7c20 */ /* 0x000fe20008400000 */
[----:B------:R-:W-:-:S05]  /*7480*/  IMAD.MOV.U32 R3, RZ, RZ, R17 ;  /* 0x000000ffff037224 */ /* 0x000fca00078e0011 */
[----:B------:R-:W-:Y:S05]  /*7490*/  @!P1 BRA `(.L_x_172) ;  /* 0x0000000000289947 */ /* 0x000fea0003800000 */
[----:B------:R-:W-:Y:S02]  /*74a0*/  ULDC UR10, c[0x0][0x634] ;  /* 0x00018d00000a7ab9 */ /* 0x000fe40000000800 */
[----:B------:R-:W-:-:S05]  /*74b0*/  IADD3 R7, P1, R16, UR10, RZ ;  /* 0x0000000a10077c10 */ /* 0x000fca000ff3e0ff */
[----:B------:R-:W-:-:S04]  /*74c0*/  IMAD.X R11, RZ, RZ, R17, P1 ;  /* 0x000000ffff0b7224 */ /* 0x000fc800008e0611 */
[----:B------:R-:W-:-:S04]  /*74d0*/  IMAD.WIDE.U32 R4, R11, UR8, RZ ;  /* 0x000000080b047c25 */ /* 0x000fc8000f8e00ff */
[----:B------:R-:W-:-:S04]  /*74e0*/  IMAD.WIDE.U32 R4, P1, R7, UR9, R4 ;  /* 0x0000000907047c25 */ /* 0x000fc8000f820004 */
[----:B------:R-:W-:-:S04]  /*74f0*/  IMAD.WIDE.U32 R6, R7, UR8, RZ ;  /* 0x0000000807067c25 */ /* 0x000fc8000f8e00ff */
[----:B------:R-:W-:Y:S01]  /*7500*/  IMAD.X R3, RZ, RZ, RZ, P1 ;  /* 0x000000ffff037224 */ /* 0x000fe200008e06ff */
[----:B------:R-:W-:Y:S01]  /*7510*/  IADD3 RZ, P1, R7, R4, RZ ;  /* 0x0000000407ff7210 */ /* 0x000fe20007f3e0ff */
[----:B------:R-:W-:-:S04]  /*7520*/  IMAD.MOV.U32 R2, RZ, RZ, R5 ;  /* 0x000000ffff027224 */ /* 0x000fc800078e0005 */
[----:B------:R-:W-:-:S08]  /*7530*/  IMAD.WIDE.U32.X R2, R11, UR9, R2, P1 ;  /* 0x000000090b027c25 */ /* 0x000fd000088e0402 */
.L_x_172:
[--C-:B------:R-:W-:Y:S01]  /*7540*/  SHF.R.U64 R19, R2, UR11, R3.reuse ;  /* 0x0000000b02137c19 */ /* 0x100fe20008001203 */
[----:B------:R-:W0:Y:S01]  /*7550*/  F2I.U32.TRUNC.NTZ R10, R10 ;  /* 0x0000000a000a7305 */ /* 0x000e22000020f000 */
[----:B------:R-:W-:Y:S01]  /*7560*/  SHF.R.U32.HI R2, RZ, UR11, R3 ;  /* 0x0000000bff027c19 */ /* 0x000fe20008011603 */
[----:B------:R-:W-:Y:S01]  /*7570*/  ULDC.64 UR8, c[0x0][0x620] ;  /* 0x0001880000087ab9 */ /* 0x000fe20000000a00 */
[----:B------:R-:W-:Y:S01]  /*7580*/  IADD3 R5, P1, RZ, -R19, RZ ;  /* 0x80000013ff057210 */ /* 0x000fe20007f3e0ff */
[----:B------:R-:W-:Y:S01]  /*7590*/  ULDC.64 UR14, c[0x0][0x640] ;  /* 0x00019000000e7ab9 */ /* 0x000fe20000000a00 */
[----:B-1----:R-:W-:Y:S01]  /*75a0*/  I2FP.F32.U32 R4, UR12 ;  /* 0x0000000c00047c45 */ /* 0x002fe20008201000 */
[----:B------:R-:W1:Y:S01]  /*75b0*/  LDC R15, c[0x0][0x610] ;  /* 0x00018400ff0f7b82 */ /* 0x000e620000000800 */
[----:B------:R-:W-:Y:S01]  /*75c0*/  ULDC UR11, c[0x0][0x658] ;  /* 0x00019600000b7ab9 */ /* 0x000fe20000000800 */
[----:B------:R-:W-:Y:S01]  /*75d0*/  IMAD.X R2, RZ, RZ, ~R2, P1 ;  /* 0x000000ffff027224 */ /* 0x000fe200008e0e02 */
[----:B------:R-:W-:Y:S01]  /*75e0*/  ISETP.NE.U32.AND P1, PT, RZ, UR14, PT ;  /* 0x0000000eff007c0c */ /* 0x000fe2000bf25070 */
[----:B------:R-:W-:Y:S01]  /*75f0*/  FMUL R6, R4, UR13 ;  /* 0x0000000d04067c20 */ /* 0x000fe20008400000 */
[----:B------:R-:W-:Y:S01]  /*7600*/  ULDC UR13, c[0x0][0x648] ;  /* 0x00019200000d7ab9 */ /* 0x000fe20000000800 */
[----:B------:R-:W-:Y:S01]  /*7610*/  IMAD R4, R2, UR8, RZ ;  /* 0x0000000802047c24 */ /* 0x000fe2000f8e02ff */
[----:B------:R-:W-:Y:S01]  /*7620*/  ISETP.NE.AND.EX P1, PT, RZ, UR15, PT, P1 ;  /* 0x0000000fff007c0c */ /* 0x000fe2000bf25310 */
[C---:B------:R-:W-:Y:S01]  /*7630*/  IMAD.WIDE.U32 R2, R5.reuse, UR8, R16 ;  /* 0x0000000805027c25 */ /* 0x040fe2000f8e0010 */
[----:B0-----:R-:W-:Y:S01]  /*7640*/  R2UR UR8, R10 ;  /* 0x000000000a0872ca */ /* 0x001fe200000e0000 */
[----:B------:R-:W0:Y:S02]  /*7650*/  F2I.U32.TRUNC.NTZ R6, R6 ;  /* 0x0000000600067305 */ /* 0x000e24000020f000 */
[----:B------:R-:W-:Y:S01]  /*7660*/  IMAD R5, R5, UR9, R4 ;  /* 0x0000000905057c24 */ /* 0x000fe2000f8e0204 */
[----:B------:R-:W-:-:S03]  /*7670*/  ULDC UR9, c[0x0][0x618] ;  /* 0x0001860000097ab9 */ /* 0x000fc60000000800 */
[----:B------:R-:W-:-:S05]  /*7680*/  IMAD.IADD R3, R3, 0x1, R5 ;  /* 0x0000000103037824 */ /* 0x000fca00078e0205 */
[--C-:B------:R-:W-:Y:S02]  /*7690*/  SHF.R.U64 R10, R2, UR9, R3.reuse ;  /* 0x00000009020a7c19 */ /* 0x100fe40008001203 */
[----:B------:R-:W-:Y:S01]  /*76a0*/  SHF.R.U32.HI R3, RZ, UR9, R3 ;  /* 0x00000009ff037c19 */ /* 0x000fe20008011603 */
[----:B------:R-:W-:Y:S01]  /*76b0*/  ULDC UR9, c[0x0][0x608] ;  /* 0x0001820000097ab9 */ /* 0x000fe20000000800 */
[----:B0-----:R-:W-:Y:S02]  /*76c0*/  R2UR UR10, R6 ;  /* 0x00000000060a72ca */ /* 0x001fe400000e0000 */
[--C-:B------:R-:W-:Y:S02]  /*76d0*/  SHF.R.U64 R12, R10, UR9, R3.reuse ;  /* 0x000000090a0c7c19 */ /* 0x100fe40008001203 */
[----:B------:R-:W-:Y:S01]  /*76e0*/  SHF.R.U32.HI R3, RZ, UR9, R3 ;  /* 0x00000009ff037c19 */ /* 0x000fe20008011603 */
[----:B------:R-:W-:-:S03]  /*76f0*/  UIADD3 UR9, -UR8, URZ, URZ ;  /* 0x0000003f08097290 */ /* 0x000fc6000fffe13f */
[--C-:B------:R-:W-:Y:S01]  /*7700*/  SHF.R.U64 R13, R12, UR11, R3.reuse ;  /* 0x0000000b0c0d7c19 */ /* 0x100fe20008001203 */
[----:B------:R-:W-:Y:S01]  /*7710*/  ULDC UR8, c[0x0][0x144] ;  /* 0x0000510000087ab9 */ /* 0x000fe20000000800 */
[----:B------:R-:W-:-:S03]  /*7720*/  SHF.R.U32.HI R3, RZ, UR11, R3 ;  /* 0x0000000bff037c19 */ /* 0x000fc60008011603 */
[----:B------:R-:W-:Y:S01]  /*7730*/  IMAD.MOV.U32 R2, RZ, RZ, R13 ;  /* 0x000000ffff027224 */ /* 0x000fe200078e000d */
[----:B------:R-:W-:Y:S06]  /*7740*/  @!P1 BRA `(.L_x_173) ;  /* 0x0000000000289947 */ /* 0x000fec0003800000 */
        /* <DEDUP_REMOVED lines=10> */
.L_x_173:
[----:B------:R-:W-:Y:S01]  /*77f0*/  UISETP.NE.AND UP0, UPT, UR38, URZ, UPT ;  /* 0x0000003f2600728c */ /* 0x000fe2000bf05270 */
[----:B------:R-:W-:Y:S01]  /*7800*/  SHF.R.U64 R3, R2, UR13, R3 ;  /* 0x0000000d02037c19 */ /* 0x000fe20008001203 */
[----:B------:R-:W-:Y:S01]  /*7810*/  UIADD3 UR10, -UR10, URZ, URZ ;  /* 0x0000003f0a0a7290 */ /* 0x000fe2000fffe13f */
[----:B------:R-:W-:Y:S01]  /*7820*/  LOP3.LUT R2, R12, UR6, RZ, 0xc0, !PT ;  /* 0x000000060c027c12 */ /* 0x000fe2000f8ec0ff */
[----:B------:R-:W-:Y:S01]  /*7830*/  UIMAD UR7, UR8, UR9, UR7 ;  /* 0x00000009080772a4 */ /* 0x000fe2000f8e0207 */
[----:B------:R-:W-:Y:S01]  /*7840*/  LOP3.LUT R5, R10, UR4, RZ, 0xc0, !PT ;  /* 0x000000040a057c12 */ /* 0x000fe2000f8ec0ff */
[----:B------:R-:W-:Y:S01]  /*7850*/  IMAD.MOV R4, RZ, RZ, -R3 ;  /* 0x000000ffff047224 */ /* 0x000fe200078e0a03 */
[----:B------:R-:W-:Y:S01]  /*7860*/  ULDC UR8, c[0x0][0x148] ;  /* 0x0000520000087ab9 */ /* 0x000fe20000000800 */
[----:B------:R-:W-:Y:S01]  /*7870*/  IMAD R18, R3, UR5, R2 ;  /* 0x0000000503127c24 */ /* 0x000fe2000f8e0202 */
[----:B------:R-:W-:Y:S01]  /*7880*/  PLOP3.LUT P1, PT, PT, PT, UP0, 0x80, 0x0 ;  /* 0x000000000000781c */ /* 0x000fe20003f2f008 */
[----:B------:R-:W-:Y:S01]  /*7890*/  IMAD.MOV.U32 R3, RZ, RZ, 0x1 ;  /* 0x00000001ff037424 */ /* 0x000fe200078e00ff */
[----:B------:R-:W-:-:S03]  /*78a0*/  @UP0 UIMAD UR7, UR8, UR10, UR12 ;  /* 0x0000000a080702a4 */ /* 0x000fc6000f8e020c */
[----:B------:R-:W-:Y:S02]  /*78b0*/  ULDC UR8, c[0x0][0x638] ;  /* 0x00018e0000087ab9 */ /* 0x000fe40000000800 */
[----:B------:R-:W-:Y:S02]  /*78c0*/  IMAD R2, R4, UR8, R13 ;  /* 0x0000000804027c24 */ /* 0x000fe4000f8e020d */
[----:B-1----:R-:W-:Y:S01]  /*78d0*/  IMAD R18, R18, R15, UR7 ;  /* 0x0000000712127e24 */ /* 0x002fe2000f8e020f */
[----:B------:R-:W-:Y:S02]  /*78e0*/  ULDC UR7, c[0x0][0x600] ;  /* 0x0001800000077ab9 */ /* 0x000fe40000000800 */
[----:B------:R-:W-:-:S05]  /*78f0*/  IMAD R5, R2, UR7, R5 ;  /* 0x0000000702057c24 */ /* 0x000fca000f8e0205 */
[----:B------:R-:W-:Y:S02]  /*7900*/  SEL R2, R5, R18, !P1 ;  /* 0x0000001205027207 */ /* 0x000fe40004800000 */
[----:B------:R-:W-:-:S07]  /*7910*/  SEL R18, R18, R5, !P1 ;  /* 0x0000000512127207 */ /* 0x000fce0004800000 */
.L_x_171:
[----:B------:R-:W-:Y:S05]  /*7920*/  BSYNC B1 ;  /* 0x0000000000017941 */ /* 0x000fea0003800000 */
.L_x_170:
[----:B------:R-:W-:-:S13]  /*7930*/  LOP3.LUT P1, RZ, R3, 0xff, RZ, 0xc0, !PT ;  /* 0x000000ff03ff7812 */ /* 0x000fda000782c0ff */
[----:B------:R-:W-:Y:S05]  /*7940*/  @P1 BRA `(.L_x_174) ;  /* 0xfffffff4001c1947 */ /* 0x000fea000383ffff */
[----:B------:R-:W-:Y:S05]  /*7950*/  BSYNC B0 ;  /* 0x0000000000007941 */ /* 0x000fea0003800000 */
.L_x_162:
[----:B------:R-:W-:-:S03]  /*7960*/  UMOV UR7, 0xffffffff ;  /* 0xffffffff00077882 */ /* 0x000fc60000000000 */
[----:B------:R-:W-:Y:S05]  /*7970*/  BRA.DIV UR7, `(.L_x_175) ;  /* 0x0000000607447947 */ /* 0x000fea000b800000 */
[----:B------:R-:W-:-:S13]  /*7980*/  ELECT P6, URZ, PT ;  /* 0x00000000003f782f */ /* 0x000fda00038c0000 */
.L_x_191:
[----:B------:R-:W-:Y:S04]  /*7990*/  BSSY B0, `(.L_x_176) ;  /* 0x000002c000007945 */ /* 0x000fe80003800000 */
[----:B------:R-:W-:Y:S05]  /*79a0*/  @!P6 BRA `(.L_x_177) ;  /* 0x0000000000a8e947 */ /* 0x000fea0003800000 */
[----:B------:R-:W-:-:S04]  /*79b0*/  ULOP3.LUT UR7, UR36, 0x2, URZ, 0xfc, !UPT ;  /* 0x0000000224077892 */ /* 0x000fc8000f8efc3f */
[----:B------:R-:W-:-:S06]  /*79c0*/  UISETP.NE.AND UP0, UPT, UR7, 0x3, UPT ;  /* 0x000000030700788c */ /* 0x000fcc000bf05270 */
[----:B------:R-:W-:-:S13]  /*79d0*/  PLOP3.LUT P0, PT, PT, PT, UP0, 0x80, 0x0 ;  /* 0x000000000000781c */ /* 0x000fda0003f0f008 */
[----:B------:R-:W-:Y:S05]  /*79e0*/  @!P0 BRA `(.L_x_178) ;  /* 0x0000000000048947 */ /* 0x000fea0003800000 */
[----:B------:R-:W-:Y:S01]  /*79f0*/  BPT.TRAP 0x1 ;  /* 0x000000040000795c */ /* 0x000fe20000300000 */
.L_x_178:
[----:B------:R-:W0:Y:S01]  /*7a00*/  S2R R3, SR_CgaCtaId ;  /* 0x0000000000037919 */ /* 0x000e220000008800 */
[----:B------:R-:W-:-:S04]  /*7a10*/  MOV R2, 0x400 ;  /* 0x0000040000027802 */ /* 0x000fc80000000f00 */
[----:B0-----:R-:W-:Y:S02]  /*7a20*/  LEA R3, R3, R2, 0x18 ;  /* 0x0000000203037211 */ /* 0x001fe400078ec0ff */
[----:B------:R-:W-:-:S03]  /*7a30*/  SHF.L.U32 R2, R8, 0x1f, RZ ;  /* 0x0000001f08027819 */ /* 0x000fc600000006ff */
[----:B------:R-:W-:-:S04]  /*7a40*/  VIADD R3, R3, 0x20 ;  /* 0x0000002003037836 */ /* 0x000fc80000000000 */
[C---:B------:R-:W-:Y:S02]  /*7a50*/  IMAD R7, R0.reuse, 0x8, R3 ;  /* 0x0000000800077824 */ /* 0x040fe400078e0203 */
[----:B------:R-:W-:Y:S02]  /*7a60*/  VIADD R0, R0, 0x1 ;  /* 0x0000000100007836 */ /* 0x000fe40000000000 */
[----:B------:R-:W0:Y:S03]  /*7a70*/  SYNCS.PHASECHK.TRANS64.TRYWAIT P0, [R7+URZ], R2 ;  /* 0x00000002070075a7 */ /* 0x000e26000800017f */
[----:B------:R-:W-:-:S04]  /*7a80*/  ISETP.NE.AND P1, PT, R0, 0x4, PT ;  /* 0x000000040000780c */ /* 0x000fc80003f25270 */
[----:B------:R-:W-:Y:S02]  /*7a90*/  SEL R5, RZ, 0x1, P1 ;  /* 0x00000001ff057807 */ /* 0x000fe40000800000 */
[----:B------:R-:W-:Y:S02]  /*7aa0*/  SEL R0, R0, RZ, P1 ;  /* 0x000000ff00007207 */ /* 0x000fe40000800000 */
[----:B------:R-:W-:-:S03]  /*7ab0*/  LOP3.LUT R5, R8, R5, RZ, 0x3c, !PT ;  /* 0x0000000508057212 */ /* 0x000fc600078e3cff */
[----:B------:R-:W-:Y:S01]  /*7ac0*/  IMAD R9, R0, 0x8, R3 ;  /* 0x0000000800097824 */ /* 0x000fe200078e0203 */
[----:B------:R-:W-:Y:S01]  /*7ad0*/  SHF.L.U32 R4, R5, 0x1f, RZ ;  /* 0x0000001f05047819 */ /* 0x000fe200000006ff */
[----:B0-----:R-:W-:Y:S06]  /*7ae0*/  @!P0 BRA `(.L_x_179) ;  /* 0x0000000400088947 */ /* 0x001fec0003800000 */
.L_x_192:
[----:B------:R-:W1:Y:S01]  /*7af0*/  SYNCS.PHASECHK.TRANS64.TRYWAIT P0, [R9+URZ], R4 ;  /* 0x00000004090075a7 */ /* 0x000e62000800017f */
[----:B------:R-:W-:-:S05]  /*7b00*/  VIADD R0, R0, 0x1 ;  /* 0x0000000100007836 */ /* 0x000fca0000000000 */
[----:B------:R-:W-:-:S04]  /*7b10*/  ISETP.NE.AND P1, PT, R0, 0x4, PT ;  /* 0x000000040000780c */ /* 0x000fc80003f25270 */
[----:B0-----:R-:W-:Y:S02]  /*7b20*/  SEL R2, RZ, 0x1, P1 ;  /* 0x00000001ff027807 */ /* 0x001fe40000800000 */
[----:B------:R-:W-:Y:S02]  /*7b30*/  SEL R0, R0, RZ, P1 ;  /* 0x000000ff00007207 */ /* 0x000fe40000800000 */
[----:B------:R-:W-:-:S03]  /*7b40*/  LOP3.LUT R7, R5, R2, RZ, 0x3c, !PT ;  /* 0x0000000205077212 */ /* 0x000fc600078e3cff */
[----:B------:R-:W-:Y:S01]  /*7b50*/  IMAD R6, R0, 0x8, R3 ;  /* 0x0000000800067824 */ /* 0x000fe200078e0203 */
[----:B------:R-:W-:Y:S01]  /*7b60*/  SHF.L.U32 R5, R7, 0x1f, RZ ;  /* 0x0000001f07057819 */ /* 0x000fe200000006ff */
[----:B-1----:R-:W-:Y:S06]  /*7b70*/  @!P0 BRA `(.L_x_180) ;  /* 0x0000000000f88947 */ /* 0x002fec0003800000 */
.L_x_193:
[----:B------:R-:W1:Y:S01]  /*7b80*/  SYNCS.PHASECHK.TRANS64.TRYWAIT P0, [R6+URZ], R5 ;  /* 0x00000005060075a7 */ /* 0x000e62000800017f */
[----:B------:R-:W-:-:S05]  /*7b90*/  VIADD R0, R0, 0x1 ;  /* 0x0000000100007836 */ /* 0x000fca0000000000 */
[----:B------:R-:W-:-:S04]  /*7ba0*/  ISETP.NE.AND P1, PT, R0, 0x4, PT ;  /* 0x000000040000780c */ /* 0x000fc80003f25270 */
[----:B------:R-:W-:Y:S02]  /*7bb0*/  SEL R2, RZ, 0x1, P1 ;  /* 0x00000001ff027807 */ /* 0x000fe40000800000 */
[----:B------:R-:W-:Y:S02]  /*7bc0*/  SEL R0, R0, RZ, P1 ;  /* 0x000000ff00007207 */ /* 0x000fe40000800000 */
[----:B------:R-:W-:Y:S01]  /*7bd0*/  LOP3.LUT R2, R7, R2, RZ, 0x3c, !PT ;  /* 0x0000000207027212 */ /* 0x000fe200078e3cff */
[----:B-1----:R-:W-:Y:S06]  /*7be0*/  @!P0 BRA `(.L_x_181) ;  /* 0x0000000000f08947 */ /* 0x002fec0003800000 */
.L_x_194:
[----:B------:R-:W-:Y:S01]  /*7bf0*/  IMAD R3, R0, 0x8, R3 ;  /* 0x0000000800037824 */ /* 0x000fe200078e0203 */
[----:B------:R-:W-:-:S07]  /*7c00*/  SHF.L.U32 R0, R2, 0x1f, RZ ;  /* 0x0000001f02007819 */ /* 0x000fce00000006ff */
.L_x_182:
[----:B--2---:R2:W3:Y:S02]  /*7c10*/  SYNCS.PHASECHK.TRANS64.TRYWAIT P0, [R3+URZ], R0 ;  /* 0x00000000030075a7 */ /* 0x0044e4000800017f */
[----:B---3--:R-:W-:Y:S05]  /*7c20*/  @!P0 NANOSLEEP.SYNCS 0x989680 ;  /* 0x009896800000895d */ /* 0x008fea0003900000 */
[----:B------:R-:W3:Y:S02]  /*7c30*/  @!P0 SYNCS.PHASECHK.TRANS64 P0, [R3+URZ], R0 ;  /* 0x00000000030085a7 */ /* 0x000ee4000800007f */
[----:B---3--:R-:W-:Y:S05]  /*7c40*/  @!P0 BRA `(.L_x_182) ;  /* 0xfffffffc00f08947 */ /* 0x008fea000383ffff */
.L_x_177:
[----:B------:R-:W-:Y:S05]  /*7c50*/  BSYNC B0 ;  /* 0x0000000000007941 */ /* 0x000fea0003800000 */
.L_x_176:
[----:B------:R-:W-:Y:S05]  /*7c60*/  EXIT ;  /* 0x000000000000794d */ /* 0x000fea0003800000 */
.L_x_14:
[----:B0-----:R0:W1:Y:S02]  /*7c70*/  SYNCS.PHASECHK.TRANS64.TRYWAIT P0, [R95+URZ+-0x8], R0 ;  /* 0xfffff8005f0075a7 */ /* 0x001064000800017f */
[----:B-1----:R-:W-:Y:S05]  /*7c80*/  @!P0 NANOSLEEP.SYNCS 0x989680 ;  /* 0x009896800000895d */ /* 0x002fea0003900000 */
[----:B------:R-:W1:Y:S02]  /*7c90*/  @!P0 SYNCS.PHASECHK.TRANS64 P0, [R95+URZ+-0x8], R0 ;  /* 0xfffff8005f0085a7 */ /* 0x000e64000800007f */
[----:B-1----:R-:W-:Y:S05]  /*7ca0*/  @!P0 BRA `(.L_x_14) ;  /* 0xfffffffc00f08947 */ /* 0x002fea000383ffff */
[----:B------:R-:W-:Y:S05]  /*7cb0*/  BRA `(.L_x_183) ;  /* 0xffffff9800647947 */ /* 0x000fea000383ffff */
.L_x_19:
[----:B-1----:R1:W2:Y:S02]  /*7cc0*/  SYNCS.PHASECHK.TRANS64.TRYWAIT P1, [R3+URZ], R0 ;  /* 0x00000000030075a7 */ /* 0x0022a4000802017f */
[----:B--2---:R-:W-:Y:S05]  /*7cd0*/  @!P1 NANOSLEEP.SYNCS 0x989680 ;  /* 0x009896800000995d */ /* 0x004fea0003900000 */
[----:B------:R-:W2:Y:S02]  /*7ce0*/  @!P1 SYNCS.PHASECHK.TRANS64 P1, [R3+URZ], R0 ;  /* 0x00000000030095a7 */ /* 0x000ea4000802007f */
[----:B--2---:R-:W-:Y:S05]  /*7cf0*/  @!P1 BRA `(.L_x_19) ;  /* 0xfffffffc00f09947 */ /* 0x004fea000383ffff */
[----:B------:R-:W-:Y:S05]  /*7d00*/  BRA `(.L_x_18) ;  /* 0xffffff9800dc7947 */ /* 0x000fea000383ffff */
.L_x_24:
[----:B-1----:R-:W-:-:S04]  /*7d10*/  IMAD.U32 R4, RZ, RZ, UR4 ;  /* 0x00000004ff047e24 */ /* 0x002fc8000f8e00ff */
[----:B------:R1:W2:Y:S03]  /*7d20*/  SYNCS.PHASECHK.TRANS64.TRYWAIT P1, [R4+URZ], R3 ;  /* 0x00000003040075a7 */ /* 0x0002a6000802017f */
[----:B--2---:R-:W-:Y:S05]  /*7d30*/  @!P1 NANOSLEEP.SYNCS 0x989680 ;  /* 0x009896800000995d */ /* 0x004fea0003900000 */
[----:B------:R-:W2:Y:S02]  /*7d40*/  @!P1 SYNCS.PHASECHK.TRANS64 P1, [R4+URZ], R3 ;  /* 0x00000003040095a7 */ /* 0x000ea4000802007f */
[----:B--2---:R-:W-:Y:S05]  /*7d50*/  @!P1 BRA `(.L_x_24) ;  /* 0xfffffffc00ec9947 */ /* 0x004fea000383ffff */
[----:B------:R-:W-:Y:S05]  /*7d60*/  BRA `(.L_x_23) ;  /* 0xffffffa000187947 */ /* 0x000fea000383ffff */
.L_x_30:
[----:B0-----:R0:W1:Y:S02]  /*7d70*/  SYNCS.PHASECHK.TRANS64.TRYWAIT P0, [R95+URZ+0x8], R0 ;  /* 0x000008005f0075a7 */ /* 0x001064000800017f */
[----:B-1----:R-:W-:Y:S05]  /*7d80*/  @!P0 NANOSLEEP.SYNCS 0x989680 ;  /* 0x009896800000895d */ /* 0x002fea0003900000 */
[----:B------:R-:W1:Y:S02]  /*7d90*/  @!P0 SYNCS.PHASECHK.TRANS64 P0, [R95+URZ+0x8], R0 ;  /* 0x000008005f0085a7 */ /* 0x000e64000800007f */
[----:B-1----:R-:W-:Y:S05]  /*7da0*/  @!P0 BRA `(.L_x_30) ;  /* 0xfffffffc00f08947 */ /* 0x002fea000383ffff */
[----:B------:R-:W-:Y:S05]  /*7db0*/  BRA `(.L_x_184) ;  /* 0xffffffa400907947 */ /* 0x000fea000383ffff */
.L_x_163:
[----:B------:R-:W-:Y:S01]  /*7dc0*/  BSSY B1, `(.L_x_185) ;  /* 0x0000006000017945 */ /* 0x000fe20003800000 */
[----:B------:R-:W-:-:S07]  /*7dd0*/  IMAD.MOV.U32 R15, RZ, RZ, -0x1 ;  /* 0xffffffffff0f7424 */ /* 0x000fce00078e00ff */
[----:B------:R-:W-:Y:S05]  /*7de0*/  WARPSYNC.COLLECTIVE R15, `(.L_x_186) ;  /* 0x000000000f0c7348 */ /* 0x000fea0003c00000 */
[----:B------:R-:W-:Y:S02]  /*7df0*/  ELECT P6, UR62, PT ;  /* 0x00000000003e782f */ /* 0x000fe400038c0000 */
[----:B------:R-:W-:Y:S01]  /*7e00*/  MOV R14, UR62 ;  /* 0x0000003e000e7c02 */ /* 0x000fe20008000f00 */
[----:B------:R-:W-:Y:S10]  /*7e10*/  ENDCOLLECTIVE ;  /* 0x000000000000791b */ /* 0x000ff40003800000 */
.L_x_186:
[----:B------:R-:W-:Y:S05]  /*7e20*/  BSYNC B1 ;  /* 0x0000000000017941 */ /* 0x000fea0003800000 */
.L_x_185:
[----:B------:R-:W-:Y:S05]  /*7e30*/  BRA `(.L_x_187) ;  /* 0xffffffec00ec7947 */ /* 0x000fea000383ffff */
.L_x_166:
[----:B-1----:R1:W2:Y:S02]  /*7e40*/  SYNCS.PHASECHK.TRANS64.TRYWAIT P1, [R7+URZ+0x20], R4 ;  /* 0x00002004070075a7 */ /* 0x0022a4000802017f */
[----:B--2---:R-:W-:Y:S05]  /*7e50*/  @!P1 NANOSLEEP.SYNCS 0x989680 ;  /* 0x009896800000995d */ /* 0x004fea0003900000 */
[----:B------:R-:W2:Y:S02]  /*7e60*/  @!P1 SYNCS.PHASECHK.TRANS64 P1, [R7+URZ+0x20], R4 ;  /* 0x00002004070095a7 */ /* 0x000ea4000802007f */
[----:B--2---:R-:W-:Y:S05]  /*7e70*/  @!P1 BRA `(.L_x_166) ;  /* 0xfffffffc00f09947 */ /* 0x004fea000383ffff */
[----:B------:R-:W-:Y:S05]  /*7e80*/  BRA `(.L_x_188) ;  /* 0xfffffff000287947 */ /* 0x000fea000383ffff */
.L_x_175:
[----:B------:R-:W-:Y:S01]  /*7e90*/  BSSY B0, `(.L_x_189) ;  /* 0x0000006000007945 */ /* 0x000fe20003800000 */
[----:B------:R-:W-:-:S07]  /*7ea0*/  IMAD.MOV.U32 R15, RZ, RZ, -0x1 ;  /* 0xffffffffff0f7424 */ /* 0x000fce00078e00ff */
[----:B------:R-:W-:Y:S05]  /*7eb0*/  WARPSYNC.COLLECTIVE R15, `(.L_x_190) ;  /* 0x000000000f0c7348 */ /* 0x000fea0003c00000 */
[----:B------:R-:W-:Y:S02]  /*7ec0*/  ELECT P6, UR62, PT ;  /* 0x00000000003e782f */ /* 0x000fe400038c0000 */
[----:B------:R-:W-:Y:S01]  /*7ed0*/  MOV R14, UR62 ;  /* 0x0000003e000e7c02 */ /* 0x000fe20008000f00 */
[----:B------:R-:W-:Y:S10]  /*7ee0*/  ENDCOLLECTIVE ;  /* 0x000000000000791b */ /* 0x000ff40003800000 */
.L_x_190:
[----:B------:R-:W-:Y:S05]  /*7ef0*/  BSYNC B0 ;  /* 0x0000000000007941 */ /* 0x000fea0003800000 */
.L_x_189:
[----:B------:R-:W-:Y:S05]  /*7f00*/  BRA `(.L_x_191) ;  /* 0xfffffff800a07947 */ /* 0x000fea000383ffff */
.L_x_179:
[----:B0-----:R0:W1:Y:S02]  /*7f10*/  SYNCS.PHASECHK.TRANS64.TRYWAIT P0, [R7+URZ], R2 ;  /* 0x00000002070075a7 */ /* 0x001064000800017f */
[----:B-1----:R-:W-:Y:S05]  /*7f20*/  @!P0 NANOSLEEP.SYNCS 0x989680 ;  /* 0x009896800000895d */ /* 0x002fea0003900000 */
[----:B------:R-:W1:Y:S02]  /*7f30*/  @!P0 SYNCS.PHASECHK.TRANS64 P0, [R7+URZ], R2 ;  /* 0x00000002070085a7 */ /* 0x000e64000800007f */
[----:B-1----:R-:W-:Y:S05]  /*7f40*/  @!P0 BRA `(.L_x_179) ;  /* 0xfffffffc00f08947 */ /* 0x002fea000383ffff */
[----:B------:R-:W-:Y:S05]  /*7f50*/  BRA `(.L_x_192) ;  /* 0xfffffff800e47947 */ /* 0x000fea000383ffff */
.L_x_180:
[----:B0-----:R0:W1:Y:S02]  /*7f60*/  SYNCS.PHASECHK.TRANS64.TRYWAIT P0, [R9+URZ], R4 ;  /* 0x00000004090075a7 */ /* 0x001064000800017f */
[----:B-1----:R-:W-:Y:S05]  /*7f70*/  @!P0 NANOSLEEP.SYNCS 0x989680 ;  /* 0x009896800000895d */ /* 0x002fea0003900000 */
[----:B------:R-:W1:Y:S02]  /*7f80*/  @!P0 SYNCS.PHASECHK.TRANS64 P0, [R9+URZ], R4 ;  /* 0x00000004090085a7 */ /* 0x000e64000800007f */
[----:B-1----:R-:W-:Y:S05]  /*7f90*/  @!P0 BRA `(.L_x_180) ;  /* 0xfffffffc00f08947 */ /* 0x002fea000383ffff */
[----:B------:R-:W-:Y:S05]  /*7fa0*/  BRA `(.L_x_193) ;  /* 0xfffffff800f47947 */ /* 0x000fea000383ffff */
.L_x_181:
[----:B-1----:R1:W2:Y:S02]  /*7fb0*/  SYNCS.PHASECHK.TRANS64.TRYWAIT P0, [R6+URZ], R5 ;  /* 0x00000005060075a7 */ /* 0x0022a4000800017f */
[----:B--2---:R-:W-:Y:S05]  /*7fc0*/  @!P0 NANOSLEEP.SYNCS 0x989680 ;  /* 0x009896800000895d */ /* 0x004fea0003900000 */
[----:B------:R-:W2:Y:S02]  /*7fd0*/  @!P0 SYNCS.PHASECHK.TRANS64 P0, [R6+URZ], R5 ;  /* 0x00000005060085a7 */ /* 0x000ea4000800007f */
[----:B--2---:R-:W-:Y:S05]  /*7fe0*/  @!P0 BRA `(.L_x_181) ;  /* 0xfffffffc00f08947 */ /* 0x004fea000383ffff */
[----:B------:R-:W-:Y:S05]  /*7ff0*/  BRA `(.L_x_194) ;  /* 0xfffffff800fc7947 */ /* 0x000fea000383ffff */
.L_x_195:
[----:B------:R-:W-:-:S00]  /*8000*/  BRA `(.L_x_195) ;  /* 0xfffffffc00fc7947 */ /* 0x000fc0000383ffff */
[----:B------:R-:W-:-:S00]  /*8010*/  NOP ;  /* 0x0000000000007918 */ /* 0x000fc00000000000 */
        /* <DEDUP_REMOVED lines=14> */
.L_x_196:


//--------------------- .nv.global.init           --------------------------
	.section	.nv.global.init,"aw",@progbits
.nv.global.init:
	.type		$str$22,@object
	.size		$str$22,($str$23 - $str$22)
$str$22:
        /*0000*/ 	.byte	0x6b, 0x5f, 0x74, 0x69, 0x6c, 0x65, 0x5f, 0x63, 0x6f, 0x75, 0x6e, 0x74, 0x20, 0x3e, 0x3d, 0x20
        /*0010*/ 	.byte	0x31, 0x00
	.type		$str$23,@object
	.size		$str$23,(__unnamed_1 - $str$23)
$str$23:
        /*0012*/ 	.byte	0x2f, 0x74, 0x6d, 0x70, 0x2f, 0x63, 0x75, 0x74, 0x6c, 0x61, 0x73, 0x73, 0x5f, 0x73, 0x77, 0x65
        /*0022*/ 	.byte	0x65, 0x70, 0x5f, 0x73, 0x72, 0x63, 0x2f, 0x69, 0x6e, 0x63, 0x6c, 0x75, 0x64, 0x65, 0x2f, 0x63
        /*0032*/ 	.byte	0x75, 0x74, 0x6c, 0x61, 0x73, 0x73, 0x2f, 0x67, 0x65, 0x6d, 0x6d, 0x2f, 0x63, 0x6f, 0x6c, 0x6c
        /*0042*/ 	.byte	0x65, 0x63, 0x74, 0x69, 0x76, 0x65, 0x2f, 0x73, 0x6d, 0x39, 0x30, 0x5f, 0x6d, 0x6d, 0x61, 0x5f
        /*0052*/ 	.byte	0x74, 0x6d, 0x61, 0x5f, 0x67, 0x6d, 0x6d, 0x61, 0x5f, 0x73, 0x73, 0x5f, 0x77, 0x61, 0x72, 0x70
        /*0062*/ 	.byte	0x73, 0x70, 0x65, 0x63, 0x69, 0x61, 0x6c, 0x69, 0x7a, 0x65, 0x64, 0x2e, 0x68, 0x70, 0x70, 0x00
	.type		__unnamed_1,@object
	.size		__unnamed_1,(.L_0 - __unnamed_1)
__unnamed_1:
        /*0072*/ 	.byte	0x76, 0x6f, 0x69, 0x64, 0x20, 0x63, 0x75, 0x74, 0x6c, 0x61, 0x73, 0x73, 0x3a, 0x3a, 0x67, 0x65
        /* <DEDUP_REMOVED lines=179> */
        /*0bb2*/ 	.byte	0x69, 0x64, 0x65, 0x6e, 0x74, 0x69, 0x74, 0x79, 0x5d, 0x00
.L_0:


//--------------------- .nv.shared._ZN7cutlass13device_kernelINS_4gemm6kernel13GemmUniversalIN4cute5tupleIJiiiiEEENS1_10collective13CollectiveMmaINS1_34MainloopSm90TmaGmmaWarpSpecializedILi4ENS5_IJNS4_1CILi1EEESB_SB_EEENS1_32KernelTmaWarpSpecializedPingpongEEENS5_IJNSA_ILi64EEENSA_ILi128EEESG_EEENS_6half_tENS5_IJSB_llEEESI_SJ_NS4_8TiledMMAINS4_8MMA_AtomIJNS4_4SM904GMMA26MMA_64x128x16_F32F16F16_SSILNSN_5MajorE1ELSP_1ELNSN_7ScaleInE1ELSQ_1EEEEEENS4_6LayoutISC_NS5_IJNSA_ILi0EEESU_SU_EEEEENS5_IJNS4_10UnderscoreESX_SX_EEEEENS4_13SM90_TMA_LOADENS4_14ComposedLayoutINS4_7SwizzleILi3ELi4ELi3EEENS4_18smem_ptr_flag_bitsILi16EEENST_INS5_IJSF_NSA_ILi8EEEEEENS5_IJSB_SF_EEEEEEEvNS4_8identityES10_S1A_vS1B_EENS_8epilogue10collective6detail29Sm90TmaWarpSpecializedAdapterINS1E_15DefaultEpilogueISI_NS5_IJlSB_lEEES1I_NS1D_6thread17LinearCombinationISI_Li1EffLNS1J_9ScaleType4KindE0ELNS_15FloatRoundStyleE2ESI_EENS1_15EpilogueDefaultEEEEEvvEEEEvNT_6ParamsE --------------------------
	.section	.nv.shared._ZN7cutlass13device_kernelINS_4gemm6kernel13GemmUniversalIN4cute5tupleIJiiiiEEENS1_10collective13CollectiveMmaINS1_34MainloopSm90TmaGmmaWarpSpecializedILi4ENS5_IJNS4_1CILi1EEESB_SB_EEENS1_32KernelTmaWarpSpecializedPingpongEEENS5_IJNSA_ILi64EEENSA_ILi128EEESG_EEENS_6half_tENS5_IJSB_llEEESI_SJ_NS4_8TiledMMAINS4_8MMA_AtomIJNS4_4SM904GMMA26MMA_64x128x16_F32F16F16_SSILNSN_5MajorE1ELSP_1ELNSN_7ScaleInE1ELSQ_1EEEEEENS4_6LayoutISC_NS5_IJNSA_ILi0EEESU_SU_EEEEENS5_IJNS4_10UnderscoreESX_SX_EEEEENS4_13SM90_TMA_LOADENS4_14ComposedLayoutINS4_7SwizzleILi3ELi4ELi3EEENS4_18smem_ptr_flag_bitsILi16EEENST_INS5_IJSF_NSA_ILi8EEEEEENS5_IJSB_SF_EEEEEEEvNS4_8identityES10_S1A_vS1B_EENS_8epilogue10collective6detail29Sm90TmaWarpSpecializedAdapterINS1E_15DefaultEpilogueISI_NS5_IJlSB_lEEES1I_NS1D_6thread17LinearCombinationISI_Li1EffLNS1J_9ScaleType4KindE0ELNS_15FloatRoundStyleE2ESI_EENS1_15EpilogueDefaultEEEEEvvEEEEvNT_6ParamsE,"aw",@nobits
	.sectionflags	@""
	.align	16
	.zero		1024


//--------------------- .nv.shared.reserved.0     --------------------------
	.section	.nv.shared.reserved.0,"aw",@nobits
	.weak		__nv_reservedSMEM_offset_0_alias
	.size		__nv_reservedSMEM_offset_0_alias, 0, 0
	.other		__nv_reservedSMEM_offset_0_alias,@"STO_CUDA_RESERVED_SHARED STV_DEFAULT"
__nv_reservedSMEM_offset_0_alias:
	.zero		0


//--------------------- .nv.global                --------------------------
	.section	.nv.global,"aw",@nobits
.nv.global:
	.type		_ZN40_INTERNAL_e90fa332_4_k_cu_2cdced68_172644cute1_E,@object
	.size		_ZN40_INTERNAL_e90fa332_4_k_cu_2cdced68_172644cute1_E,(_ZN40_INTERNAL_e90fa332_4_k_cu_2cdced68_172644cuda3std3__45__cpo6cbeginE - _ZN40_INTERNAL_e90fa332_4_k_cu_2cdced68_172644cute1_E)
_ZN40_INTERNAL_e90fa332_4_k_cu_2cdced68_172644cute1_E:
	.zero		1
	.type		_ZN40_INTERNAL_e90fa332_4_k_cu_2cdced68_172644cuda3std3__45__cpo6cbeginE,@object
	.size		_ZN40_INTERNAL_e90fa332_4_k_cu_2cdced68_172644cuda3std3__45__cpo6cbeginE,(_ZN40_INTERNAL_e90fa332_4_k_cu_2cdced68_172644cuda3std3__48in_placeE - _ZN40_INTERNAL_e90fa332_4_k_cu_2cdced68_172644cuda3std3__45__cpo6cbeginE)
_ZN40_INTERNAL_e90fa332_4_k_cu_2cdced68_172644cuda3std3__45__cpo6cbeginE:
	.zero		1
	.type		_ZN40_INTERNAL_e90fa332_4_k_cu_2cdced68_172644cuda3std3__48in_placeE,@object
	.size		_ZN40_INTERNAL_e90fa332_4_k_cu_2cdced68_172644cuda3std3__48in_placeE,(_ZN40_INTERNAL_e90fa332_4_k_cu_2cdced68_172644cuda3std6ranges3__45__cpo9iter_moveE - _ZN40_INTERNAL_e90fa332_4_k_cu_2cdced68_172644cuda3std3__48in_placeE)
_ZN40_INTERNAL_e90fa332_4_k_cu_2cdced68_172644cuda3std3__48in_placeE:
	.zero		1
	.type		_ZN40_INTERNAL_e90fa332_4_k_cu_2cdced68_172644cuda3std6ranges3__45__cpo9iter_moveE,@object
	.size		_ZN40_INTERNAL_e90fa332_4_k_cu_2cdced68_172644cuda3std6ranges3__45__cpo9iter_moveE,(_ZN40_INTERNAL_e90fa332_4_k_cu_2cdced68_172644cuda3std3__45__cpo5beginE - _ZN40_INTERNAL_e90fa332_4_k_cu_2cdced68_172644cuda3std6ranges3__45__cpo9iter_moveE)
_ZN40_INTERNAL_e90fa332_4_k_cu_2cdced68_172644cuda3std6ranges3__45__cpo9iter_moveE:
	.zero		1
	.type		_ZN40_INTERNAL_e90fa332_4_k_cu_2cdced68_172644cuda3std3__45__cpo5beginE,@object
	.size		_ZN40_INTERNAL_e90fa332_4_k_cu_2cdced68_172644cuda3std3__45__cpo5beginE,(_ZN40_INTERNAL_e90fa332_4_k_cu_2cdced68_172644cuda3std3__442_GLOBAL__N__e90fa332_4_k_cu_2cdced68_172646ignoreE - _ZN40_INTERNAL_e90fa332_4_k_cu_2cdced68_172644cuda3std3__45__cpo5beginE)
_ZN40_INTERNAL_e90fa332_4_k_cu_2cdced68_172644cuda3std3__45__cpo5beginE:
	.zero		1
	.type		_ZN40_INTERNAL_e90fa332_4_k_cu_2cdced68_172644cuda3std3__442_GLOBAL__N__e90fa332_4_k_cu_2cdced68_172646ignoreE,@object
	.size		_ZN40_INTERNAL_e90fa332_4_k_cu_2cdced68_172644cuda3std3__442_GLOBAL__N__e90fa332_4_k_cu_2cdced68_172646ignoreE,(_ZN40_INTERNAL_e90fa332_4_k_cu_2cdced68_172644cute7productE - _ZN40_INTERNAL_e90fa332_4_k_cu_2cdced68_172644cuda3std3__442_GLOBAL__N__e90fa332_4_k_cu_2cdced68_172646ignoreE)
_ZN40_INTERNAL_e90fa332_4_k_cu_2cdced68_172644cuda3std3__442_GLOBAL__N__e90fa332_4_k_cu_2cdced68_172646ignoreE:
	.zero		1
	.type		_ZN40_INTERNAL_e90fa332_4_k_cu_2cdced68_172644cute7productE,@object
	.size		_ZN40_INTERNAL_e90fa332_4_k_cu_2cdced68_172644cute7productE,(_ZN40_INTERNAL_e90fa332_4_k_cu_2cdced68_172644cuda3std3__45__cpo3endE - _ZN40_INTERNAL_e90fa332_4_k_cu_2cdced68_172644cute7productE)
_ZN40_INTERNAL_e90fa332_4_k_cu_2cdced68_172644cute7productE:
	.zero		1
	.type		_ZN40_INTERNAL_e90fa332_4_k_cu_2cdced68_172644cuda3std3__45__cpo3endE,@object
	.size		_ZN40_INTERNAL_e90fa332_4_k_cu_2cdced68_172644cuda3std3__45__cpo3endE,(_ZN40_INTERNAL_e90fa332_4_k_cu_2cdced68_172644cuda3std3__419piecewise_constructE - _ZN40_INTERNAL_e90fa332_4_k_cu_2cdced68_172644cuda3std3__45__cpo3endE)
_ZN40_INTERNAL_e90fa332_4_k_cu_2cdced68_172644cuda3std3__45__cpo3endE:
	.zero		1
	.type		_ZN40_INTERNAL_e90fa332_4_k_cu_2cdced68_172644cuda3std3__419piecewise_constructE,@object
	.size		_ZN40_INTERNAL_e90fa332_4_k_cu_2cdced68_172644cuda3std3__419piecewise_constructE,(_ZN40_INTERNAL_e90fa332_4_k_cu_2cdced68_172644cuda3std3__45__cpo4cendE - _ZN40_INTERNAL_e90fa332_4_k_cu_2cdced68_172644cuda3std3__419piecewise_constructE)
_ZN40_INTERNAL_e90fa332_4_k_cu_2cdced68_172644cuda3std3__419piecewise_constructE:
	.zero		1
	.type		_ZN40_INTERNAL_e90fa332_4_k_cu_2cdced68_172644cuda3std3__45__cpo4cendE,@object
	.size		_ZN40_INTERNAL_e90fa332_4_k_cu_2cdced68_172644cuda3std3__45__cpo4cendE,(_ZN40_INTERNAL_e90fa332_4_k_cu_2cdced68_172644cuda3std6ranges3__45__cpo4swapE - _ZN40_INTERNAL_e90fa332_4_k_cu_2cdced68_172644cuda3std3__45__cpo4cendE)
_ZN40_INTERNAL_e90fa332_4_k_cu_2cdced68_172644cuda3std3__45__cpo4cendE:
	.zero		1
	.type		_ZN40_INTERNAL_e90fa332_4_k_cu_2cdced68_172644cuda3std6ranges3__45__cpo4swapE,@object
	.size		_ZN40_INTERNAL_e90fa332_4_k_cu_2cdced68_172644cuda3std6ranges3__45__cpo4swapE,(.L_8 - _ZN40_INTERNAL_e90fa332_4_k_cu_2cdced68_172644cuda3std6ranges3__45__cpo4swapE)
_ZN40_INTERNAL_e90fa332_4_k_cu_2cdced68_172644cuda3std6ranges3__45__cpo4swapE:
	.zero		1
.L_8:


//--------------------- .nv.constant0._ZN7cutlass13device_kernelINS_4gemm6kernel13GemmUniversalIN4cute5tupleIJiiiiEEENS1_10collective13CollectiveMmaINS1_34MainloopSm90TmaGmmaWarpSpecializedILi4ENS5_IJNS4_1CILi1EEESB_SB_EEENS1_32KernelTmaWarpSpecializedPingpongEEENS5_IJNSA_ILi64EEENSA_ILi128EEESG_EEENS_6half_tENS5_IJSB_llEEESI_SJ_NS4_8TiledMMAINS4_8MMA_AtomIJNS4_4SM904GMMA26MMA_64x128x16_F32F16F16_SSILNSN_5MajorE1ELSP_1ELNSN_7ScaleInE1ELSQ_1EEEEEENS4_6LayoutISC_NS5_IJNSA_ILi0EEESU_SU_EEEEENS5_IJNS4_10UnderscoreESX_SX_EEEEENS4_13SM90_TMA_LOADENS4_14ComposedLayoutINS4_7SwizzleILi3ELi4ELi3EEENS4_18smem_ptr_flag_bitsILi16EEENST_INS5_IJSF_NSA_ILi8EEEEEENS5_IJSB_SF_EEEEEEEvNS4_8identityES10_S1A_vS1B_EENS_8epilogue10collective6detail29Sm90TmaWarpSpecializedAdapterINS1E_15DefaultEpilogueISI_NS5_IJlSB_lEEES1I_NS1D_6thread17LinearCombinationISI_Li1EffLNS1J_9ScaleType4KindE0ELNS_15FloatRoundStyleE2ESI_EENS1_15EpilogueDefaultEEEEEvvEEEEvNT_6ParamsE --------------------------
	.section	.nv.constant0._ZN7cutlass13device_kernelINS_4gemm6kernel13GemmUniversalIN4cute5tupleIJiiiiEEENS1_10collective13CollectiveMmaINS1_34MainloopSm90TmaGmmaWarpSpecializedILi4ENS5_IJNS4_1CILi1EEESB_SB_EEENS1_32KernelTmaWarpSpecializedPingpongEEENS5_IJNSA_ILi64EEENSA_ILi128EEESG_EEENS_6half_tENS5_IJSB_llEEESI_SJ_NS4_8TiledMMAINS4_8MMA_AtomIJNS4_4SM904GMMA26MMA_64x128x16_F32F16F16_SSILNSN_5MajorE1ELSP_1ELNSN_7ScaleInE1ELSQ_1EEEEEENS4_6LayoutISC_NS5_IJNSA_ILi0EEESU_SU_EEEEENS5_IJNS4_10UnderscoreESX_SX_EEEEENS4_13SM90_TMA_LOADENS4_14ComposedLayoutINS4_7SwizzleILi3ELi4ELi3EEENS4_18smem_ptr_flag_bitsILi16EEENST_INS5_IJSF_NSA_ILi8EEEEEENS5_IJSB_SF_EEEEEEEvNS4_8identityES10_S1A_vS1B_EENS_8epilogue10collective6detail29Sm90TmaWarpSpecializedAdapterINS1E_15DefaultEpilogueISI_NS5_IJlSB_lEEES1I_NS1D_6thread17LinearCombinationISI_Li1EffLNS1J_9ScaleType4KindE0ELNS_15FloatRoundStyleE2ESI_EENS1_15EpilogueDefaultEEEEEvvEEEEvNT_6ParamsE,"a",@progbits
	.sectionflags	@""
	.align	4
.nv.constant0._ZN7cutlass13device_kernelINS_4gemm6kernel13GemmUniversalIN4cute5tupleIJiiiiEEENS1_10collective13CollectiveMmaINS1_34MainloopSm90TmaGmmaWarpSpecializedILi4ENS5_IJNS4_1CILi1EEESB_SB_EEENS1_32KernelTmaWarpSpecializedPingpongEEENS5_IJNSA_ILi64EEENSA_ILi128EEESG_EEENS_6half_tENS5_IJSB_llEEESI_SJ_NS4_8TiledMMAINS4_8MMA_AtomIJNS4_4SM904GMMA26MMA_64x128x16_F32F16F16_SSILNSN_5MajorE1ELSP_1ELNSN_7ScaleInE1ELSQ_1EEEEEENS4_6LayoutISC_NS5_IJNSA_ILi0EEESU_SU_EEEEENS5_IJNS4_10UnderscoreESX_SX_EEEEENS4_13SM90_TMA_LOADENS4_14ComposedLayoutINS4_7SwizzleILi3ELi4ELi3EEENS4_18smem_ptr_flag_bitsILi16EEENST_INS5_IJSF_NSA_ILi8EEEEEENS5_IJSB_SF_EEEEEEEvNS4_8identityES10_S1A_vS1B_EENS_8epilogue10collective6detail29Sm90TmaWarpSpecializedAdapterINS1E_15DefaultEpilogueISI_NS5_IJlSB_lEEES1I_NS1D_6thread17LinearCombinationISI_Li1EffLNS1J_9ScaleType4KindE0ELNS_15FloatRoundStyleE2ESI_EENS1_15EpilogueDefaultEEEEEvvEEEEvNT_6ParamsE:
	.zero		1664


//--------------------- SYMBOLS --------------------------

	.type		.nv.reservedSmem.offset0,@object
	.size		.nv.reservedSmem.offset0,0x4
	.type		__assertfail,@function
